	.headerflags	@"EF_CUDA_TEXMODE_UNIFIED EF_CUDA_64BIT_ADDRESS EF_CUDA_ACCELERATORS EF_CUDA_SM90 EF_CUDA_VIRTUAL_SM(EF_CUDA_SM90)"
	.elftype	@"ET_EXEC"


//--------------------- .nv.info                  --------------------------
	.section	.nv.info,"",@"SHT_CUDA_INFO"
	.align	4


	//----- nvinfo : EIATTR_REGCOUNT
	.align		4
        /*0000*/ 	.byte	0x04, 0x2f
        /*0002*/ 	.short	(.L_1 - .L_0)
	.align		4
.L_0:
        /*0004*/ 	.word	index@(triton_poi_fused_max_pool2d_with_indices_36)
        /*0008*/ 	.word	0x000000ad


	//----- nvinfo : EIATTR_MIN_STACK_SIZE
	.align		4
.L_1:
        /*000c*/ 	.byte	0x04, 0x12
        /*000e*/ 	.short	(.L_3 - .L_2)
	.align		4
.L_2:
        /*0010*/ 	.word	index@(triton_poi_fused_max_pool2d_with_indices_36)
        /*0014*/ 	.word	0x00000000


	//----- nvinfo : EIATTR_FRAME_SIZE
	.align		4
.L_3:
        /*0018*/ 	.byte	0x04, 0x11
        /*001a*/ 	.short	(.L_5 - .L_4)
	.align		4
.L_4:
        /*001c*/ 	.word	index@(triton_poi_fused_max_pool2d_with_indices_36)
        /*0020*/ 	.word	0x00000000


	//----- nvinfo : EIATTR_MIN_STACK_SIZE
	.align		4
.L_5:
        /*0024*/ 	.byte	0x04, 0x12
        /*0026*/ 	.short	(.L_7 - .L_6)
	.align		4
.L_6:
        /*0028*/ 	.word	index@(triton_poi_fused_max_pool2d_with_indices_36)
        /*002c*/ 	.word	0x00000000
.L_7:


//--------------------- .nv.info.triton_poi_fused_max_pool2d_with_indices_36 --------------------------
	.section	.nv.info.triton_poi_fused_max_pool2d_with_indices_36,"",@"SHT_CUDA_INFO"
	.sectionflags	@""
	.align	4


	//----- nvinfo : EIATTR_CUDA_API_VERSION
	.align		4
        /*0000*/ 	.byte	0x04, 0x37
        /*0002*/ 	.short	(.L_9 - .L_8)
.L_8:
        /*0004*/ 	.word	0x0000007c


	//----- nvinfo : EIATTR_KPARAM_INFO
	.align		4
.L_9:
        /*0008*/ 	.byte	0x04, 0x17
        /*000a*/ 	.short	(.L_11 - .L_10)
.L_10:
        /*000c*/ 	.word	0x00000000
        /*0010*/ 	.short	0x0004
        /*0012*/ 	.short	0x001c
        /*0014*/ 	.byte	0x00, 0xf0, 0x11, 0x00


	//----- nvinfo : EIATTR_KPARAM_INFO
	.align		4
.L_11:
        /*0018*/ 	.byte	0x04, 0x17
        /*001a*/ 	.short	(.L_13 - .L_12)
.L_12:
        /*001c*/ 	.word	0x00000000
        /*0020*/ 	.short	0x0003
        /*0022*/ 	.short	0x0018
        /*0024*/ 	.byte	0x00, 0xf0, 0x11, 0x00


	//----- nvinfo : EIATTR_KPARAM_INFO
	.align		4
.L_13:
        /*0028*/ 	.byte	0x04, 0x17
        /*002a*/ 	.short	(.L_15 - .L_14)
.L_14:
        /*002c*/ 	.word	0x00000000
        /*0030*/ 	.short	0x0002
        /*0032*/ 	.short	0x0010
        /*0034*/ 	.byte	0x00, 0xf4, 0x21, 0x00


	//----- nvinfo : EIATTR_KPARAM_INFO
	.align		4
.L_15:
        /*0038*/ 	.byte	0x04, 0x17
        /*003a*/ 	.short	(.L_17 - .L_16)
.L_16:
        /*003c*/ 	.word	0x00000000
        /*0040*/ 	.short	0x0001
        /*0042*/ 	.short	0x0008
        /*0044*/ 	.byte	0x00, 0xf4, 0x21, 0x00


	//----- nvinfo : EIATTR_KPARAM_INFO
	.align		4
.L_17:
        /*0048*/ 	.byte	0x04, 0x17
        /*004a*/ 	.short	(.L_19 - .L_18)
.L_18:
        /*004c*/ 	.word	0x00000000
        /*0050*/ 	.short	0x0000
        /*0052*/ 	.short	0x0000
        /*0054*/ 	.byte	0x00, 0xf4, 0x21, 0x00


	//----- nvinfo : EIATTR_SPARSE_MMA_MASK
	.align		4
.L_19:
        /*0058*/ 	.byte	0x03, 0x50
        /*005a*/ 	.short	0x0000


	//----- nvinfo : EIATTR_MAXREG_COUNT
	.align		4
        /*005c*/ 	.byte	0x03, 0x1b
        /*005e*/ 	.short	0x00ff


	//----- nvinfo : EIATTR_EXIT_INSTR_OFFSETS
	.align		4
        /*0060*/ 	.byte	0x04, 0x1c
        /*0062*/ 	.short	(.L_21 - .L_20)


	//   ....[0]....
.L_20:
        /*0064*/ 	.word	0x00005c70


	//   ....[1]....
        /*0068*/ 	.word	0x00005c90


	//----- nvinfo : EIATTR_REQNTID
	.align		4
.L_21:
        /*006c*/ 	.byte	0x04, 0x10
        /*006e*/ 	.short	(.L_23 - .L_22)
.L_22:
        /*0070*/ 	.word	0x00000100
        /*0074*/ 	.word	0x00000001
        /*0078*/ 	.word	0x00000001


	//----- nvinfo : EIATTR_CBANK_PARAM_SIZE
	.align		4
.L_23:
        /*007c*/ 	.byte	0x03, 0x19
        /*007e*/ 	.short	0x0020


	//----- nvinfo : EIATTR_PARAM_CBANK
	.align		4
        /*0080*/ 	.byte	0x04, 0x0a
        /*0082*/ 	.short	(.L_25 - .L_24)
	.align		4
.L_24:
        /*0084*/ 	.word	index@(.nv.constant0.triton_poi_fused_max_pool2d_with_indices_36)
        /*0088*/ 	.short	0x0210
        /*008a*/ 	.short	0x0020


	//----- nvinfo : EIATTR_SW_WAR
	.align		4
.L_25:
        /*008c*/ 	.byte	0x04, 0x36
        /*008e*/ 	.short	(.L_27 - .L_26)
.L_26:
        /*0090*/ 	.word	0x00000008
.L_27:


//--------------------- .nv.callgraph             --------------------------
	.section	.nv.callgraph,"",@"SHT_CUDA_CALLGRAPH"
	.align	4
	.sectionentsize	8
	.align		4
        /*0000*/ 	.word	0x00000000
	.align		4
        /*0004*/ 	.word	0xffffffff
	.align		4
        /*0008*/ 	.word	0x00000000
	.align		4
        /*000c*/ 	.word	0xfffffffe
	.align		4
        /*0010*/ 	.word	0x00000000
	.align		4
        /*0014*/ 	.word	0xfffffffd
	.align		4
        /*0018*/ 	.word	0x00000000
	.align		4
        /*001c*/ 	.word	0xfffffffc


//--------------------- .text.triton_poi_fused_max_pool2d_with_indices_36 --------------------------
	.section	.text.triton_poi_fused_max_pool2d_with_indices_36,"ax",@progbits
	.sectionflags	@"SHF_BARRIERS=1"
	.align	128
        .global         triton_poi_fused_max_pool2d_with_indices_36
        .type           triton_poi_fused_max_pool2d_with_indices_36,@function
        .size           triton_poi_fused_max_pool2d_with_indices_36,(.L_x_1 - triton_poi_fused_max_pool2d_with_indices_36)
        .other          triton_poi_fused_max_pool2d_with_indices_36,@"STO_CUDA_ENTRY STV_DEFAULT"
triton_poi_fused_max_pool2d_with_indices_36:
.text.triton_poi_fused_max_pool2d_with_indices_36:
[----:B------:R-:W0:Y:S01]  /*0000*/  LDC R1, c[0x0][0x28] ;  /* 0x00000a00ff017b82 */ /* 0x000e220000000800 */
[----:B------:R-:W1:Y:S01]  /*0010*/  S2R R6, SR_TID.X ;  /* 0x0000000000067919 */ /* 0x000e620000002100 */
[----:B------:R-:W-:Y:S02]  /*0020*/  CS2R R20, SRZ ;  /* 0x0000000000147805 */ /* 0x000fe4000001ff00 */
[----:B------:R-:W-:Y:S02]  /*0030*/  CS2R R22, SRZ ;  /* 0x0000000000167805 */ /* 0x000fe4000001ff00 */
[----:B------:R-:W-:Y:S01]  /*0040*/  CS2R R28, SRZ ;  /* 0x00000000001c7805 */ /* 0x000fe2000001ff00 */
[----:B------:R-:W2:Y:S01]  /*0050*/  S2R R7, SR_CTAID.Y ;  /* 0x0000000000077919 */ /* 0x000ea20000002600 */
[----:B------:R-:W-:Y:S01]  /*0060*/  CS2R R30, SRZ ;  /* 0x00000000001e7805 */ /* 0x000fe2000001ff00 */
[----:B------:R-:W-:Y:S01]  /*0070*/  ULDC.64 UR6, c[0x0][0x208] ;  /* 0x0000820000067ab9 */ /* 0x000fe20000000a00 */
[----:B------:R-:W3:Y:S01]  /*0080*/  S2R R4, SR_CTAID.X ;  /* 0x0000000000047919 */ /* 0x000ee20000002500 */
[----:B-1----:R-:W-:Y:S01]  /*0090*/  SHF.R.U32.HI R0, RZ, 0x2, R6 ;  /* 0x00000002ff007819 */ /* 0x002fe20000011606 */
[----:B------:R-:W-:-:S02]  /*00a0*/  IMAD.SHL.U32 R5, R6, 0x10, RZ ;  /* 0x0000001006057824 */ /* 0x000fc400078e00ff */
[----:B--2---:R-:W-:Y:S01]  /*00b0*/  IMAD.SHL.U32 R7, R7, 0x40, RZ ;  /* 0x0000004007077824 */ /* 0x004fe200078e00ff */
[----:B------:R-:W-:Y:S01]  /*00c0*/  SGXT.U32 R0, R0, 0x6 ;  /* 0x000000060000781a */ /* 0x000fe20000000000 */
[----:B---3--:R-:W-:-:S03]  /*00d0*/  IMAD.SHL.U32 R4, R4, 0x40, RZ ;  /* 0x0000004004047824 */ /* 0x008fc600078e00ff */
[----:B------:R-:W-:-:S04]  /*00e0*/  LOP3.LUT R0, R7, R0, RZ, 0xfc, !PT ;  /* 0x0000000007007212 */ /* 0x000fc800078efcff */
[----:B------:R-:W-:Y:S02]  /*00f0*/  SHF.R.S32.HI R3, RZ, 0x1f, R0 ;  /* 0x0000001fff037819 */ /* 0x000fe40000011400 */
[----:B------:R-:W-:Y:S02]  /*0100*/  LOP3.LUT R5, R4, 0x30, R5, 0xf8, !PT ;  /* 0x0000003004057812 */ /* 0x000fe400078ef805 */
[----:B------:R-:W-:Y:S02]  /*0110*/  LEA.HI R8, R3, R0, RZ, 0x2 ;  /* 0x0000000003087211 */ /* 0x000fe400078f10ff */
[----:B------:R-:W1:Y:S01]  /*0120*/  LDC.64 R2, c[0x0][0x210] ;  /* 0x00008400ff027b82 */ /* 0x000e620000000a00 */
[----:B------:R-:W-:Y:S02]  /*0130*/  ISETP.GE.AND P1, PT, R5, 0x140, PT ;  /* 0x000001400500780c */ /* 0x000fe40003f26270 */
[----:B------:R-:W-:Y:S02]  /*0140*/  SHF.R.S32.HI R9, RZ, 0x2, R8 ;  /* 0x00000002ff097819 */ /* 0x000fe40000011408 */
[----:B------:R-:W-:-:S02]  /*0150*/  LOP3.LUT R11, R8, 0xfffffffc, RZ, 0xc0, !PT ;  /* 0xfffffffc080b7812 */ /* 0x000fc400078ec0ff */
[----:B------:R-:W-:Y:S02]  /*0160*/  LEA.HI R10, R9, R9, RZ, 0x2 ;  /* 0x00000009090a7211 */ /* 0x000fe400078f10ff */
[C---:B------:R-:W-:Y:S01]  /*0170*/  ISETP.LT.AND P0, PT, R0.reuse, 0x40, !P1 ;  /* 0x000000400000780c */ /* 0x040fe20004f01270 */
[----:B------:R-:W-:Y:S01]  /*0180*/  IMAD.IADD R12, R0, 0x1, -R11 ;  /* 0x00000001000c7824 */ /* 0x000fe200078e0a0b */
[----:B------:R-:W-:-:S03]  /*0190*/  LOP3.LUT R10, R10, 0xfffffffc, RZ, 0xc0, !PT ;  /* 0xfffffffc0a0a7812 */ /* 0x000fc600078ec0ff */
[C---:B------:R-:W-:Y:S02]  /*01a0*/  IMAD R16, R9.reuse, 0x8, R12 ;  /* 0x0000000809107824 */ /* 0x040fe400078e020c */
[----:B------:R-:W-:Y:S02]  /*01b0*/  IMAD.IADD R18, R9, 0x1, -R10 ;  /* 0x0000000109127824 */ /* 0x000fe400078e0a0a */
[----:B------:R-:W-:-:S03]  /*01c0*/  IMAD R16, R16, 0x280, RZ ;  /* 0x0000028010107824 */ /* 0x000fc600078e02ff */
[----:B------:R-:W-:Y:S01]  /*01d0*/  LOP3.LUT R8, R18, R12, RZ, 0xfc, !PT ;  /* 0x0000000c12087212 */ /* 0x000fe200078efcff */
[----:B------:R-:W-:Y:S02]  /*01e0*/  VIADD R24, R16, 0x140 ;  /* 0x0000014010187836 */ /* 0x000fe40000000000 */
[C---:B------:R-:W-:Y:S01]  /*01f0*/  IMAD.IADD R9, R5.reuse, 0x1, R16 ;  /* 0x0000000105097824 */ /* 0x040fe200078e0210 */
[----:B------:R-:W-:Y:S01]  /*0200*/  ISETP.GT.AND P3, PT, R8, -0x1, P0 ;  /* 0xffffffff0800780c */ /* 0x000fe20000764270 */
[----:B------:R-:W-:Y:S02]  /*0210*/  IMAD.IADD R11, R5, 0x1, R24 ;  /* 0x00000001050b7824 */ /* 0x000fe400078e0218 */
[----:B-1----:R-:W-:-:S04]  /*0220*/  IMAD.WIDE R8, R9, 0x4, R2 ;  /* 0x0000000409087825 */ /* 0x002fc800078e0202 */
[----:B------:R-:W-:-:S06]  /*0230*/  IMAD.WIDE R10, R11, 0x4, R2 ;  /* 0x000000040b0a7825 */ /* 0x000fcc00078e0202 */
[----:B------:R1:W2:Y:S04]  /*0240*/  @P3 LDG.E.EL.128 R20, desc[UR6][R8.64] ;  /* 0x0000000608143981 */ /* 0x0002a8000c2e1d00 */
[----:B------:R-:W3:Y:S01]  /*0250*/  @P3 LDG.E.EL.128 R28, desc[UR6][R10.64] ;  /* 0x000000060a1c3981 */ /* 0x000ee2000c2e1d00 */
[----:B------:R-:W-:Y:S02]  /*0260*/  VIADD R17, R12, 0x1 ;  /* 0x000000010c117836 */ /* 0x000fe40000000000 */
[----:B------:R-:W-:-:S04]  /*0270*/  VIADD R26, R16, 0x280 ;  /* 0x00000280101a7836 */ /* 0x000fc80000000000 */
[----:B-1----:R-:W-:Y:S01]  /*0280*/  IMAD.IADD R9, R5, 0x1, R26 ;  /* 0x0000000105097824 */ /* 0x002fe200078e021a */
[----:B--2---:R-:W-:Y:S02]  /*0290*/  SEL R13, R20, 0xff800000, P3 ;  /* 0xff800000140d7807 */ /* 0x004fe40001800000 */
[----:B------:R-:W-:Y:S02]  /*02a0*/  SEL R14, R21, 0xff800000, P3 ;  /* 0xff800000150e7807 */ /* 0x000fe40001800000 */
[----:B------:R-:W-:Y:S02]  /*02b0*/  CS2R R20, SRZ ;  /* 0x0000000000147805 */ /* 0x000fe4000001ff00 */
[----:B---3--:R-:W-:Y:S02]  /*02c0*/  SEL R28, R28, 0xff800000, P3 ;  /* 0xff8000001c1c7807 */ /* 0x008fe40001800000 */
[----:B------:R-:W-:Y:S02]  /*02d0*/  SEL R29, R29, 0xff800000, P3 ;  /* 0xff8000001d1d7807 */ /* 0x000fe40001800000 */
[----:B------:R-:W-:-:S02]  /*02e0*/  FSETP.GT.AND P6, PT, R28, R13, PT ;  /* 0x0000000d1c00720b */ /* 0x000fc40003fc4000 */
[----:B------:R-:W-:Y:S02]  /*02f0*/  FSETP.GT.AND P5, PT, R29, R14, PT ;  /* 0x0000000e1d00720b */ /* 0x000fe40003fa4000 */
[----:B------:R-:W-:Y:S02]  /*0300*/  SEL R15, R22, 0xff800000, P3 ;  /* 0xff800000160f7807 */ /* 0x000fe40001800000 */
[----:B------:R-:W-:Y:S02]  /*0310*/  SEL R30, R30, 0xff800000, P3 ;  /* 0xff8000001e1e7807 */ /* 0x000fe40001800000 */
[----:B------:R-:W-:Y:S02]  /*0320*/  FSETP.NAN.AND P2, PT, R28, R28, PT ;  /* 0x0000001c1c00720b */ /* 0x000fe40003f48000 */
[----:B------:R-:W-:Y:S02]  /*0330*/  FSETP.GT.AND P4, PT, R30, R15, PT ;  /* 0x0000000f1e00720b */ /* 0x000fe40003f84000 */
[----:B------:R-:W-:-:S02]  /*0340*/  SEL R8, R23, 0xff800000, P3 ;  /* 0xff80000017087807 */ /* 0x000fc40001800000 */
[----:B------:R-:W-:Y:S02]  /*0350*/  CS2R R22, SRZ ;  /* 0x0000000000167805 */ /* 0x000fe4000001ff00 */
[----:B------:R-:W-:Y:S02]  /*0360*/  @!P6 SEL R28, R28, R13, P2 ;  /* 0x0000000d1c1ce207 */ /* 0x000fe40001000000 */
[----:B------:R-:W-:Y:S02]  /*0370*/  FSETP.NAN.AND P2, PT, R29, R29, PT ;  /* 0x0000001d1d00720b */ /* 0x000fe40003f48000 */
[----:B------:R-:W-:Y:S02]  /*0380*/  SEL R31, R31, 0xff800000, P3 ;  /* 0xff8000001f1f7807 */ /* 0x000fe40001800000 */
[----:B------:R-:W-:Y:S02]  /*0390*/  @!P5 SEL R29, R29, R14, P2 ;  /* 0x0000000e1d1dd207 */ /* 0x000fe40001000000 */
[----:B------:R-:W-:-:S02]  /*03a0*/  FSETP.NAN.AND P2, PT, R30, R30, PT ;  /* 0x0000001e1e00720b */ /* 0x000fc40003f48000 */
[----:B------:R-:W-:Y:S02]  /*03b0*/  P2R R60, PR, RZ, 0x10 ;  /* 0x00000010ff3c7803 */ /* 0x000fe40000000000 */
[----:B------:R-:W-:Y:S02]  /*03c0*/  @!P4 SEL R30, R30, R15, P2 ;  /* 0x0000000f1e1ec207 */ /* 0x000fe40001000000 */
[C---:B------:R-:W-:Y:S02]  /*03d0*/  FSETP.GT.AND P4, PT, R31.reuse, R8, PT ;  /* 0x000000081f00720b */ /* 0x040fe40003f84000 */
[----:B------:R-:W-:Y:S01]  /*03e0*/  FSETP.NAN.AND P2, PT, R31, R31, PT ;  /* 0x0000001f1f00720b */ /* 0x000fe20003f48000 */
[C---:B------:R-:W-:Y:S01]  /*03f0*/  VIADD R34, R16.reuse, 0xa00 ;  /* 0x00000a0010227836 */ /* 0x040fe20000000000 */
[----:B------:R-:W-:Y:S02]  /*0400*/  P2R R61, PR, RZ, 0x20 ;  /* 0x00000020ff3d7803 */ /* 0x000fe40000000000 */
[----:B------:R-:W-:Y:S01]  /*0410*/  P2R R58, PR, RZ, 0x10 ;  /* 0x00000010ff3a7803 */ /* 0x000fe20000000000 */
[C---:B------:R-:W-:Y:S01]  /*0420*/  VIADD R36, R16.reuse, 0xb40 ;  /* 0x00000b4010247836 */ /* 0x040fe20000000000 */
[----:B------:R-:W-:Y:S01]  /*0430*/  CS2R R40, SRZ ;  /* 0x0000000000287805 */ /* 0x000fe2000001ff00 */
[----:B------:R-:W-:Y:S01]  /*0440*/  VIADD R32, R16, 0x1400 ;  /* 0x0000140010207836 */ /* 0x000fe20000000000 */
[----:B------:R-:W-:-:S02]  /*0450*/  CS2R R42, SRZ ;  /* 0x00000000002a7805 */ /* 0x000fc4000001ff00 */
[----:B------:R-:W-:Y:S02]  /*0460*/  LOP3.LUT R19, R5, 0x4, RZ, 0xfc, !PT ;  /* 0x0000000405137812 */ /* 0x000fe400078efcff */
[----:B------:R-:W-:Y:S01]  /*0470*/  @!P4 SEL R31, R31, R8, P2 ;  /* 0x000000081f1fc207 */ /* 0x000fe20001000000 */
[----:B------:R-:W-:Y:S01]  /*0480*/  IMAD.WIDE R8, R9, 0x4, R2 ;  /* 0x0000000409087825 */ /* 0x000fe200078e0202 */
[----:B------:R-:W-:Y:S02]  /*0490*/  ISETP.GE.U32.AND P2, PT, R17, 0x4, PT ;  /* 0x000000041100780c */ /* 0x000fe40003f46070 */
[----:B------:R-:W-:Y:S02]  /*04a0*/  P2R R59, PR, RZ, 0x40 ;  /* 0x00000040ff3b7803 */ /* 0x000fe40000000000 */
[----:B------:R-:W-:-:S04]  /*04b0*/  ISETP.GT.AND P2, PT, R18, -0x1, !P2 ;  /* 0xffffffff1200780c */ /* 0x000fc80005744270 */
[----:B------:R-:W-:-:S04]  /*04c0*/  ISETP.LT.AND P2, PT, R5, 0x140, P2 ;  /* 0x000001400500780c */ /* 0x000fc80001741270 */
[----:B------:R-:W-:-:S13]  /*04d0*/  ISETP.LT.AND P2, PT, R0, 0x40, P2 ;  /* 0x000000400000780c */ /* 0x000fda0001741270 */
[----:B------:R1:W2:Y:S02]  /*04e0*/  @P2 LDG.E.EL.128 R20, desc[UR6][R8.64] ;  /* 0x0000000608142981 */ /* 0x0002a4000c2e1d00 */
[----:B-1----:R-:W-:-:S04]  /*04f0*/  IMAD.IADD R9, R5, 0x1, R34 ;  /* 0x0000000105097824 */ /* 0x002fc800078e0222 */
[----:B------:R-:W-:Y:S01]  /*0500*/  IMAD.WIDE R8, R9, 0x4, R2 ;  /* 0x0000000409087825 */ /* 0x000fe200078e0202 */
[----:B--2---:R-:W-:Y:S02]  /*0510*/  SEL R14, R23, 0xff800000, P2 ;  /* 0xff800000170e7807 */ /* 0x004fe40001000000 */
[----:B------:R-:W-:Y:S02]  /*0520*/  SEL R13, R22, 0xff800000, P2 ;  /* 0xff800000160d7807 */ /* 0x000fe40001000000 */
[----:B------:R-:W-:Y:S02]  /*0530*/  CS2R R22, SRZ ;  /* 0x0000000000167805 */ /* 0x000fe4000001ff00 */
[----:B------:R-:W-:Y:S02]  /*0540*/  SEL R10, R21, 0xff800000, P2 ;  /* 0xff800000150a7807 */ /* 0x000fe40001000000 */
[----:B------:R-:W-:Y:S02]  /*0550*/  SEL R11, R20, 0xff800000, P2 ;  /* 0xff800000140b7807 */ /* 0x000fe40001000000 */
[----:B------:R-:W-:-:S02]  /*0560*/  CS2R R20, SRZ ;  /* 0x0000000000147805 */ /* 0x000fc4000001ff00 */
[-C--:B------:R-:W-:Y:S02]  /*0570*/  FSETP.GEU.AND P5, PT, R31, R14.reuse, PT ;  /* 0x0000000e1f00720b */ /* 0x080fe40003fae000 */
[C---:B------:R-:W-:Y:S02]  /*0580*/  FSETP.NAN.AND P4, PT, R14.reuse, R14, PT ;  /* 0x0000000e0e00720b */ /* 0x040fe40003f88000 */
[----:B------:R-:W-:Y:S01]  /*0590*/  P2R R67, PR, RZ, 0x20 ;  /* 0x00000020ff437803 */ /* 0x000fe20000000000 */
[----:B------:R1:W2:Y:S08]  /*05a0*/  @P3 LDG.E.EL.128 R20, desc[UR6][R8.64] ;  /* 0x0000000608143981 */ /* 0x0002b0000c2e1d00 */
[----:B------:R-:W-:-:S02]  /*05b0*/  @P5 SEL R14, R14, R31, P4 ;  /* 0x0000001f0e0e5207 */ /* 0x000fc40002000000 */
[-C--:B------:R-:W-:Y:S02]  /*05c0*/  FSETP.GEU.AND P5, PT, R30, R13.reuse, PT ;  /* 0x0000000d1e00720b */ /* 0x080fe40003fae000 */
[----:B------:R-:W-:Y:S02]  /*05d0*/  FSETP.NAN.AND P4, PT, R13, R13, PT ;  /* 0x0000000d0d00720b */ /* 0x000fe40003f88000 */
[----:B------:R-:W-:-:S09]  /*05e0*/  P2R R69, PR, RZ, 0x20 ;  /* 0x00000020ff457803 */ /* 0x000fd20000000000 */
[----:B------:R-:W-:Y:S02]  /*05f0*/  @P5 SEL R13, R13, R30, P4 ;  /* 0x0000001e0d0d5207 */ /* 0x000fe40002000000 */
[-C--:B------:R-:W-:Y:S02]  /*0600*/  FSETP.GEU.AND P5, PT, R29, R10.reuse, PT ;  /* 0x0000000a1d00720b */ /* 0x080fe40003fae000 */
[----:B------:R-:W-:Y:S02]  /*0610*/  FSETP.NAN.AND P4, PT, R10, R10, PT ;  /* 0x0000000a0a00720b */ /* 0x000fe40003f88000 */
[----:B------:R-:W-:-:S09]  /*0620*/  P2R R66, PR, RZ, 0x20 ;  /* 0x00000020ff427803 */ /* 0x000fd20000000000 */
[----:B------:R-:W-:Y:S02]  /*0630*/  @P5 SEL R10, R10, R29, P4 ;  /* 0x0000001d0a0a5207 */ /* 0x000fe40002000000 */
[-C--:B------:R-:W-:Y:S02]  /*0640*/  FSETP.GEU.AND P5, PT, R28, R11.reuse, PT ;  /* 0x0000000b1c00720b */ /* 0x080fe40003fae000 */
[----:B------:R-:W-:Y:S01]  /*0650*/  FSETP.NAN.AND P4, PT, R11, R11, PT ;  /* 0x0000000b0b00720b */ /* 0x000fe20003f88000 */
[----:B-1----:R-:W-:Y:S01]  /*0660*/  IMAD.IADD R9, R5, 0x1, R36 ;  /* 0x0000000105097824 */ /* 0x002fe200078e0224 */
[----:B------:R-:W-:Y:S02]  /*0670*/  CS2R R30, SRZ ;  /* 0x00000000001e7805 */ /* 0x000fe4000001ff00 */
[----:B------:R-:W-:Y:S01]  /*0680*/  P2R R68, PR, RZ, 0x20 ;  /* 0x00000020ff447803 */ /* 0x000fe20000000000 */
[----:B------:R-:W-:-:S06]  /*0690*/  IMAD.WIDE R8, R9, 0x4, R2 ;  /* 0x0000000409087825 */ /* 0x000fcc00078e0202 */
[----:B------:R-:W-:Y:S02]  /*06a0*/  @P5 SEL R11, R11, R28, P4 ;  /* 0x0000001c0b0b5207 */ /* 0x000fe40002000000 */
[----:B------:R-:W-:-:S06]  /*06b0*/  CS2R R28, SRZ ;  /* 0x00000000001c7805 */ /* 0x000fcc000001ff00 */
[----:B------:R-:W3:Y:S01]  /*06c0*/  @P3 LDG.E.EL.128 R28, desc[UR6][R8.64] ;  /* 0x00000006081c3981 */ /* 0x000ee2000c2e1d00 */
[----:B--2---:R-:W-:-:S04]  /*06d0*/  SEL R20, R20, 0xff800000, P3 ;  /* 0xff80000014147807 */ /* 0x004fc80001800000 */
[-C--:B------:R-:W-:Y:S02]  /*06e0*/  FSETP.GEU.AND P5, PT, R11, R20.reuse, PT ;  /* 0x000000140b00720b */ /* 0x080fe40003fae000 */
[----:B------:R-:W-:Y:S02]  /*06f0*/  FSETP.NAN.AND P4, PT, R20, R20, PT ;  /* 0x000000141400720b */ /* 0x000fe40003f88000 */
[----:B------:R-:W-:Y:S02]  /*0700*/  SEL R21, R21, 0xff800000, P3 ;  /* 0xff80000015157807 */ /* 0x000fe40001800000 */
[----:B------:R-:W-:-:S07]  /*0710*/  P2R R47, PR, RZ, 0x20 ;  /* 0x00000020ff2f7803 */ /* 0x000fce0000000000 */
[----:B------:R-:W-:Y:S02]  /*0720*/  @P5 SEL R20, R20, R11, P4 ;  /* 0x0000000b14145207 */ /* 0x000fe40002000000 */
        /* <DEDUP_REMOVED lines=12> */
[----:B------:R-:W-:-:S09]  /*07f0*/  P2R R46, PR, RZ, 0x20 ;  /* 0x00000020ff2e7803 */ /* 0x000fd20000000000 */
[----:B------:R-:W-:Y:S02]  /*0800*/  @P5 SEL R23, R23, R14, P4 ;  /* 0x0000000e17175207 */ /* 0x000fe40002000000 */
[----:B---3--:R-:W-:-:S04]  /*0810*/  SEL R14, R31, 0xff800000, P3 ;  /* 0xff8000001f0e7807 */ /* 0x008fc80001800000 */
        /* <DEDUP_REMOVED lines=15> */
[-C--:B------:R-:W-:Y:S01]  /*0910*/  FSETP.GEU.AND P5, PT, R20, R11.reuse, PT ;  /* 0x0000000b1400720b */ /* 0x080fe20003fae000 */
[----:B------:R-:W-:Y:S01]  /*0920*/  VIADD R28, R16, 0xc80 ;  /* 0x00000c80101c7836 */ /* 0x000fe20000000000 */
[----:B------:R-:W-:-:S03]  /*0930*/  FSETP.NAN.AND P4, PT, R11, R11, PT ;  /* 0x0000000b0b00720b */ /* 0x000fc60003f88000 */
[----:B------:R-:W-:Y:S01]  /*0940*/  IMAD.IADD R9, R5, 0x1, R28 ;  /* 0x0000000105097824 */ /* 0x000fe200078e021c */
[----:B------:R-:W-:-:S03]  /*0950*/  CS2R R22, SRZ ;  /* 0x0000000000167805 */ /* 0x000fc6000001ff00 */
[----:B------:R-:W-:-:S04]  /*0960*/  IMAD.WIDE R8, R9, 0x4, R2 ;  /* 0x0000000409087825 */ /* 0x000fc800078e0202 */
[----:B------:R-:W-:Y:S02]  /*0970*/  @P5 SEL R11, R11, R20, P4 ;  /* 0x000000140b0b5207 */ /* 0x000fe40002000000 */
[----:B------:R-:W-:-:S06]  /*0980*/  CS2R R20, SRZ ;  /* 0x0000000000147805 */ /* 0x000fcc000001ff00 */
[----:B------:R1:W2:Y:S01]  /*0990*/  @P2 LDG.E.EL.128 R20, desc[UR6][R8.64] ;  /* 0x0000000608142981 */ /* 0x0002a2000c2e1d00 */
[----:B------:R-:W-:Y:S01]  /*09a0*/  P2R R53, PR, RZ, 0x20 ;  /* 0x00000020ff357803 */ /* 0x000fe20000000000 */
[----:B------:R-:W-:Y:S01]  /*09b0*/  VIADD R18, R18, 0x1 ;  /* 0x0000000112127836 */ /* 0x000fe20000000000 */
[----:B-1----:R-:W-:Y:S02]  /*09c0*/  SEL R9, RZ, 0x1, P1 ;  /* 0x00000001ff097807 */ /* 0x002fe40000800000 */
[----:B------:R-:W-:-:S04]  /*09d0*/  ISETP.GE.AND P1, PT, R0, 0x40, PT ;  /* 0x000000400000780c */ /* 0x000fc80003f26270 */
[----:B------:R-:W-:Y:S02]  /*09e0*/  SEL R8, RZ, 0x1fffe, P1 ;  /* 0x0001fffeff087807 */ /* 0x000fe40000800000 */
[----:B------:R-:W-:-:S03]  /*09f0*/  ISETP.GT.AND P1, PT, R12, -0x1, PT ;  /* 0xffffffff0c00780c */ /* 0x000fc60003f24270 */
[----:B------:R-:W-:-:S05]  /*0a00*/  IMAD.IADD R8, R8, 0x1, R9 ;  /* 0x0000000108087824 */ /* 0x000fca00078e0209 */
[----:B------:R-:W-:Y:S01]  /*0a10*/  LOP3.LUT R8, R8, 0x3, RZ, 0xc0, !PT ;  /* 0x0000000308087812 */ /* 0x000fe200078ec0ff */
[----:B------:R-:W-:Y:S02]  /*0a20*/  IMAD.IADD R9, R5, 0x1, R32 ;  /* 0x0000000105097824 */ /* 0x000fe400078e0220 */
[----:B------:R-:W-:Y:S01]  /*0a30*/  VIADD R30, R16, 0x1540 ;  /* 0x00001540101e7836 */ /* 0x000fe20000000000 */
        /* <DEDUP_REMOVED lines=12> */
[----:B------:R-:W-:Y:S02]  /*0b00*/  SEL R10, RZ, 0x7fff8, !P1 ;  /* 0x0007fff8ff0a7807 */ /* 0x000fe40004800000 */
[----:B------:R-:W-:Y:S02]  /*0b10*/  ISETP.GE.U32.AND P1, PT, R18, 0x4, PT ;  /* 0x000000041200780c */ /* 0x000fe40003f26070 */
[----:B------:R-:W-:Y:S02]  /*0b20*/  FSETP.NAN.AND P4, PT, R22, R22, PT ;  /* 0x000000161600720b */ /* 0x000fe40003f88000 */
[----:B------:R-:W-:-:S02]  /*0b30*/  SEL R11, RZ, 0x4, P1 ;  /* 0x00000004ff0b7807 */ /* 0x000fc40000800000 */
[----:B------:R-:W-:Y:S02]  /*0b40*/  SEL R23, R23, 0xff800000, P2 ;  /* 0xff80000017177807 */ /* 0x000fe40001000000 */
[----:B------:R-:W-:Y:S02]  /*0b50*/  P2R R56, PR, RZ, 0x20 ;  /* 0x00000020ff387803 */ /* 0x000fe40000000000 */
[----:B------:R-:W-:Y:S02]  /*0b60*/  @P5 SEL R22, R22, R13, P4 ;  /* 0x0000000d16165207 */ /* 0x000fe40002000000 */
[----:B------:R-:W-:Y:S02]  /*0b70*/  IADD3 R8, R8, R10, R11 ;  /* 0x0000000a08087210 */ /* 0x000fe40007ffe00b */
[----:B------:R-:W-:Y:S02]  /*0b80*/  FSETP.GEU.AND P5, PT, R14, R23, PT ;  /* 0x000000170e00720b */ /* 0x000fe40003fae000 */
[----:B------:R-:W-:-:S02]  /*0b90*/  LOP3.LUT R10, R8, 0xf, RZ, 0xc0, !PT ;  /* 0x0000000f080a7812 */ /* 0x000fc400078ec0ff */
[----:B------:R-:W-:Y:S02]  /*0ba0*/  FSETP.NAN.AND P4, PT, R23, R23, PT ;  /* 0x000000171700720b */ /* 0x000fe40003f88000 */
[----:B------:R-:W-:Y:S02]  /*0bb0*/  ISETP.NE.AND P1, PT, R10, 0xf, PT ;  /* 0x0000000f0a00780c */ /* 0x000fe40003f25270 */
[----:B------:R-:W-:Y:S01]  /*0bc0*/  CS2R R12, SRZ ;  /* 0x00000000000c7805 */ /* 0x000fe2000001ff00 */
[----:B------:R-:W-:-:S04]  /*0bd0*/  IMAD.WIDE R8, R9, 0x4, R2 ;  /* 0x0000000409087825 */ /* 0x000fc800078e0202 */
[----:B------:R-:W-:Y:S02]  /*0be0*/  @P5 SEL R23, R23, R14, P4 ;  /* 0x0000000e17175207 */ /* 0x000fe40002000000 */
[----:B------:R-:W-:-:S06]  /*0bf0*/  CS2R R14, SRZ ;  /* 0x00000000000e7805 */ /* 0x000fcc000001ff00 */
[----:B------:R1:W2:Y:S02]  /*0c00*/  @!P1 LDG.E.EL.128 R12, desc[UR6][R8.64] ;  /* 0x00000006080c9981 */ /* 0x0002a4000c2e1d00 */
[----:B-1----:R-:W-:-:S04]  /*0c10*/  IMAD.IADD R9, R5, 0x1, R30 ;  /* 0x0000000105097824 */ /* 0x002fc800078e021e */
[----:B------:R-:W-:-:S05]  /*0c20*/  IMAD.WIDE R8, R9, 0x4, R2 ;  /* 0x0000000409087825 */ /* 0x000fca00078e0202 */
[----:B------:R1:W3:Y:S01]  /*0c30*/  @!P1 LDG.E.EL.128 R40, desc[UR6][R8.64] ;  /* 0x0000000608289981 */ /* 0x0002e2000c2e1d00 */
[----:B------:R-:W-:Y:S01]  /*0c40*/  P2R R57, PR, RZ, 0x20 ;  /* 0x00000020ff397803 */ /* 0x000fe20000000000 */
[----:B------:R-:W-:Y:S01]  /*0c50*/  IMAD.IADD R39, R19, 0x1, R16 ;  /* 0x0000000113277824 */ /* 0x000fe200078e0210 */
[----:B------:R-:W-:-:S03]  /*0c60*/  CS2R R10, SRZ ;  /* 0x00000000000a7805 */ /* 0x000fc6000001ff00 */
[----:B------:R-:W-:Y:S01]  /*0c70*/  IMAD.WIDE R38, R39, 0x4, R2 ;  /* 0x0000000427267825 */ /* 0x000fe200078e0202 */
[----:B-1----:R-:W-:-:S06]  /*0c80*/  CS2R R8, SRZ ;  /* 0x0000000000087805 */ /* 0x002fcc000001ff00 */
[----:B------:R-:W4:Y:S01]  /*0c90*/  @P3 LDG.E.EL.128 R8, desc[UR6][R38.64] ;  /* 0x0000000626083981 */ /* 0x000f22000c2e1d00 */
[----:B--2---:R-:W-:-:S04]  /*0ca0*/  SEL R15, R15, 0xff800000, !P1 ;  /* 0xff8000000f0f7807 */ /* 0x004fc80004800000 */
[-C--:B------:R-:W-:Y:S02]  /*0cb0*/  FSETP.GEU.AND P5, PT, R23, R15.reuse, PT ;  /* 0x0000000f1700720b */ /* 0x080fe40003fae000 */
[----:B------:R-:W-:Y:S02]  /*0cc0*/  FSETP.NAN.AND P4, PT, R15, R15, PT ;  /* 0x0000000f0f00720b */ /* 0x000fe40003f88000 */
[----:B------:R-:W-:Y:S02]  /*0cd0*/  SEL R14, R14, 0xff800000, !P1 ;  /* 0xff8000000e0e7807 */ /* 0x000fe40004800000 */
[----:B------:R-:W-:-:S07]  /*0ce0*/  P2R R65, PR, RZ, 0x20 ;  /* 0x00000020ff417803 */ /* 0x000fce0000000000 */
[----:B------:R-:W-:Y:S02]  /*0cf0*/  @P5 SEL R15, R15, R23, P4 ;  /* 0x000000170f0f5207 */ /* 0x000fe40002000000 */
        /* <DEDUP_REMOVED lines=12> */
[----:B---3--:R-:W-:Y:S02]  /*0dc0*/  SEL R23, R40, 0xff800000, !P1 ;  /* 0xff80000028177807 */ /* 0x008fe40004800000 */
[----:B------:R-:W-:-:S07]  /*0dd0*/  P2R R62, PR, RZ, 0x20 ;  /* 0x00000020ff3e7803 */ /* 0x000fce0000000000 */
[----:B------:R-:W-:-:S04]  /*0de0*/  @P5 SEL R12, R12, R20, P4 ;  /* 0x000000140c0c5207 */ /* 0x000fc80002000000 */
        /* <DEDUP_REMOVED lines=16> */
[----:B------:R-:W-:Y:S01]  /*0ef0*/  FSETP.NAN.AND P4, PT, R20, R20, PT ;  /* 0x000000141400720b */ /* 0x000fe20003f88000 */
[----:B------:R-:W-:Y:S01]  /*0f00*/  IMAD.IADD R41, R19, 0x1, R24 ;  /* 0x0000000113297824 */ /* 0x000fe200078e0218 */
[----:B------:R-:W-:-:S03]  /*0f10*/  CS2R R12, SRZ ;  /* 0x00000000000c7805 */ /* 0x000fc6000001ff00 */
[----:B------:R-:W-:-:S06]  /*0f20*/  IMAD.WIDE R40, R41, 0x4, R2 ;  /* 0x0000000429287825 */ /* 0x000fcc00078e0202 */
[----:B------:R-:W-:Y:S02]  /*0f30*/  @P5 SEL R20, R20, R15, P4 ;  /* 0x0000000f14145207 */ /* 0x000fe40002000000 */
[----:B------:R-:W-:-:S06]  /*0f40*/  CS2R R14, SRZ ;  /* 0x00000000000e7805 */ /* 0x000fcc000001ff00 */
[----:B------:R-:W2:Y:S01]  /*0f50*/  @P3 LDG.E.EL.128 R12, desc[UR6][R40.64] ;  /* 0x00000006280c3981 */ /* 0x000ea2000c2e1d00 */
[----:B----4-:R-:W-:Y:S02]  /*0f60*/  SEL R8, R8, 0xff800000, P3 ;  /* 0xff80000008087807 */ /* 0x010fe40001800000 */
[----:B------:R-:W-:Y:S02]  /*0f70*/  P2R R70, PR, RZ, 0x20 ;  /* 0x00000020ff467803 */ /* 0x000fe40000000000 */
[----:B--2---:R-:W-:-:S04]  /*0f80*/  SEL R25, R12, 0xff800000, P3 ;  /* 0xff8000000c197807 */ /* 0x004fc80001800000 */
[C---:B------:R-:W-:Y:S02]  /*0f90*/  FSETP.GT.AND P5, PT, R25.reuse, R8, PT ;  /* 0x000000081900720b */ /* 0x040fe40003fa4000 */
[----:B------:R-:W-:Y:S02]  /*0fa0*/  FSETP.NAN.AND P4, PT, R25, R25, PT ;  /* 0x000000191900720b */ /* 0x000fe40003f88000 */
[----:B------:R-:W-:Y:S02]  /*0fb0*/  SEL R27, R13, 0xff800000, P3 ;  /* 0xff8000000d1b7807 */ /* 0x000fe40001800000 */
[----:B------:R-:W-:-:S07]  /*0fc0*/  P2R R74, PR, RZ, 0x20 ;  /* 0x00000020ff4a7803 */ /* 0x000fce0000000000 */
[----:B------:R-:W-:Y:S02]  /*0fd0*/  @!P5 SEL R25, R25, R8, P4 ;  /* 0x000000081919d207 */ /* 0x000fe40002000000 */
[----:B------:R-:W-:-:S04]  /*0fe0*/  SEL R8, R9, 0xff800000, P3 ;  /* 0xff80000009087807 */ /* 0x000fc80001800000 */
[C---:B------:R-:W-:Y:S02]  /*0ff0*/  FSETP.GT.AND P5, PT, R27.reuse, R8, PT ;  /* 0x000000081b00720b */ /* 0x040fe40003fa4000 */
[----:B------:R-:W-:Y:S02]  /*1000*/  FSETP.NAN.AND P4, PT, R27, R27, PT ;  /* 0x0000001b1b00720b */ /* 0x000fe40003f88000 */
[----:B------:R-:W-:Y:S02]  /*1010*/  SEL R9, R10, 0xff800000, P3 ;  /* 0xff8000000a097807 */ /* 0x000fe40001800000 */
[----:B------:R-:W-:Y:S02]  /*1020*/  SEL R14, R14, 0xff800000, P3 ;  /* 0xff8000000e0e7807 */ /* 0x000fe40001800000 */
[----:B------:R-:W-:-:S05]  /*1030*/  P2R R75, PR, RZ, 0x20 ;  /* 0x00000020ff4b7803 */ /* 0x000fca0000000000 */
[----:B------:R-:W-:Y:S02]  /*1040*/  @!P5 SEL R27, R27, R8, P4 ;  /* 0x000000081b1bd207 */ /* 0x000fe40002000000 */
[C---:B------:R-:W-:Y:S02]  /*1050*/  FSETP.GT.AND P5, PT, R14.reuse, R9, PT ;  /* 0x000000090e00720b */ /* 0x040fe40003fa4000 */
[----:B------:R-:W-:Y:S02]  /*1060*/  FSETP.NAN.AND P4, PT, R14, R14, PT ;  /* 0x0000000e0e00720b */ /* 0x000fe40003f88000 */
[----:B------:R-:W-:Y:S02]  /*1070*/  SEL R8, R11, 0xff800000, P3 ;  /* 0xff8000000b087807 */ /* 0x000fe40001800000 */
[----:B------:R-:W-:Y:S02]  /*1080*/  SEL R15, R15, 0xff800000, P3 ;  /* 0xff8000000f0f7807 */ /* 0x000fe40001800000 */
[----:B------:R-:W-:-:S05]  /*1090*/  P2R R77, PR, RZ, 0x20 ;  /* 0x00000020ff4d7803 */ /* 0x000fca0000000000 */
[----:B------:R-:W-:Y:S02]  /*10a0*/  @!P5 SEL R14, R14, R9, P4 ;  /* 0x000000090e0ed207 */ /* 0x000fe40002000000 */
[C---:B------:R-:W-:Y:S02]  /*10b0*/  FSETP.GT.AND P5, PT, R15.reuse, R8, PT ;  /* 0x000000080f00720b */ /* 0x040fe40003fa4000 */
[----:B------:R-:W-:Y:S01]  /*10c0*/  FSETP.NAN.AND P4, PT, R15, R15, PT ;  /* 0x0000000f0f00720b */ /* 0x000fe20003f88000 */
[----:B------:R-:W-:Y:S01]  /*10d0*/  IMAD.IADD R13, R19, 0x1, R26 ;  /* 0x00000001130d7824 */ /* 0x000fe200078e021a */
[----:B------:R-:W-:-:S03]  /*10e0*/  CS2R R10, SRZ ;  /* 0x00000000000a7805 */ /* 0x000fc6000001ff00 */
[----:B------:R-:W-:-:S06]  /*10f0*/  IMAD.WIDE R12, R13, 0x4, R2 ;  /* 0x000000040d0c7825 */ /* 0x000fcc00078e0202 */
[----:B------:R-:W-:Y:S02]  /*1100*/  @!P5 SEL R15, R15, R8, P4 ;  /* 0x000000080f0fd207 */ /* 0x000fe40002000000 */
[----:B------:R-:W-:-:S06]  /*1110*/  CS2R R8, SRZ ;  /* 0x0000000000087805 */ /* 0x000fcc000001ff00 */
[----:B------:R1:W2:Y:S01]  /*1120*/  @P2 LDG.E.EL.128 R8, desc[UR6][R12.64] ;  /* 0x000000060c082981 */ /* 0x0002a2000c2e1d00 */
[----:B------:R-:W-:Y:S01]  /*1130*/  P2R R79, PR, RZ, 0x20 ;  /* 0x00000020ff4f7803 */ /* 0x000fe20000000000 */
[----:B-1----:R-:W-:-:S04]  /*1140*/  IMAD.IADD R13, R19, 0x1, R34 ;  /* 0x00000001130d7824 */ /* 0x002fc800078e0222 */
[----:B------:R-:W-:Y:S01]  /*1150*/  IMAD.WIDE R12, R13, 0x4, R2 ;  /* 0x000000040d0c7825 */ /* 0x000fe200078e0202 */
[----:B--2---:R-:W-:-:S04]  /*1160*/  SEL R40, R11, 0xff800000, P2 ;  /* 0xff8000000b287807 */ /* 0x004fc80001000000 */
[-C--:B------:R-:W-:Y:S02]  /*1170*/  FSETP.GEU.AND P5, PT, R15, R40.reuse, PT ;  /* 0x000000280f00720b */ /* 0x080fe40003fae000 */
[----:B------:R-:W-:Y:S02]  /*1180*/  FSETP.NAN.AND P4, PT, R40, R40, PT ;  /* 0x000000282800720b */ /* 0x000fe40003f88000 */
[----:B------:R-:W-:-:S09]  /*1190*/  P2R R81, PR, RZ, 0x20 ;  /* 0x00000020ff517803 */ /* 0x000fd20000000000 */
[----:B------:R-:W-:Y:S02]  /*11a0*/  @P5 SEL R40, R40, R15, P4 ;  /* 0x0000000f28285207 */ /* 0x000fe40002000000 */
[----:B------:R-:W-:-:S04]  /*11b0*/  SEL R15, R10, 0xff800000, P2 ;  /* 0xff8000000a0f7807 */ /* 0x000fc80001000000 */
[-C--:B------:R-:W-:Y:S02]  /*11c0*/  FSETP.GEU.AND P5, PT, R14, R15.reuse, PT ;  /* 0x0000000f0e00720b */ /* 0x080fe40003fae000 */
[----:B------:R-:W-:Y:S02]  /*11d0*/  FSETP.NAN.AND P4, PT, R15, R15, PT ;  /* 0x0000000f0f00720b */ /* 0x000fe40003f88000 */
[----:B------:R-:W-:Y:S02]  /*11e0*/  CS2R R10, SRZ ;  /* 0x00000000000a7805 */ /* 0x000fe4000001ff00 */
[----:B------:R-:W-:-:S07]  /*11f0*/  SEL R38, R9, 0xff800000, P2 ;  /* 0xff80000009267807 */ /* 0x000fce0001000000 */
[----:B------:R-:W-:Y:S02]  /*1200*/  @P5 SEL R15, R15, R14, P4 ;  /* 0x0000000e0f0f5207 */ /* 0x000fe40002000000 */
[----:B------:R-:W-:Y:S02]  /*1210*/  SEL R14, R8, 0xff800000, P2 ;  /* 0xff800000080e7807 */ /* 0x000fe40001000000 */
[----:B------:R-:W-:-:S06]  /*1220*/  CS2R R8, SRZ ;  /* 0x0000000000087805 */ /* 0x000fcc000001ff00 */
[----:B------:R1:W2:Y:S01]  /*1230*/  @P3 LDG.E.EL.128 R8, desc[UR6][R12.64] ;  /* 0x000000060c083981 */ /* 0x0002a2000c2e1d00 */
[----:B------:R-:W-:Y:S02]  /*1240*/  P2R R84, PR, RZ, 0x20 ;  /* 0x00000020ff547803 */ /* 0x000fe40000000000 */
[-C--:B------:R-:W-:Y:S02]  /*1250*/  FSETP.GEU.AND P5, PT, R27, R38.reuse, PT ;  /* 0x000000261b00720b */ /* 0x080fe40003fae000 */
[----:B------:R-:W-:Y:S02]  /*1260*/  FSETP.NAN.AND P4, PT, R38, R38, PT ;  /* 0x000000262600720b */ /* 0x000fe40003f88000 */
[----:B------:R-:W-:-:S09]  /*1270*/  P2R R76, PR, RZ, 0x20 ;  /* 0x00000020ff4c7803 */ /* 0x000fd20000000000 */
[----:B------:R-:W-:Y:S02]  /*1280*/  @P5 SEL R38, R38, R27, P4 ;  /* 0x0000001b26265207 */ /* 0x000fe40002000000 */
[-C--:B------:R-:W-:Y:S02]  /*1290*/  FSETP.GEU.AND P5, PT, R25, R14.reuse, PT ;  /* 0x0000000e1900720b */ /* 0x080fe40003fae000 */
[----:B------:R-:W-:Y:S02]  /*12a0*/  FSETP.NAN.AND P4, PT, R14, R14, PT ;  /* 0x0000000e0e00720b */ /* 0x000fe40003f88000 */
[----:B------:R-:W-:-:S09]  /*12b0*/  P2R R78, PR, RZ, 0x20 ;  /* 0x00000020ff4e7803 */ /* 0x000fd20000000000 */
[----:B------:R-:W-:Y:S01]  /*12c0*/  @P5 SEL R14, R14, R25, P4 ;  /* 0x000000190e0e5207 */ /* 0x000fe20002000000 */
[----:B-1----:R-:W-:-:S04]  /*12d0*/  IMAD.IADD R13, R19, 0x1, R36 ;  /* 0x00000001130d7824 */ /* 0x002fc800078e0224 */
[----:B------:R-:W-:Y:S01]  /*12e0*/  IMAD.WIDE R12, R13, 0x4, R2 ;  /* 0x000000040d0c7825 */ /* 0x000fe200078e0202 */
        /* <DEDUP_REMOVED lines=13> */
[----:B------:R-:W-:-:S09]  /*13c0*/  CS2R R8, SRZ ;  /* 0x0000000000087805 */ /* 0x000fd2000001ff00 */
        /* <DEDUP_REMOVED lines=53> */
[----:B------:R1:W2:Y:S01]  /*1720*/  @!P1 LDG.E.EL.128 R8, desc[UR6][R12.64] ;  /* 0x000000060c089981 */ /* 0x0002a2000c2e1d00 */
[----:B------:R-:W-:Y:S02]  /*1730*/  P2R R92, PR, RZ, 0x20 ;  /* 0x00000020ff5c7803 */ /* 0x000fe40000000000 */
[-C--:B------:R-:W-:Y:S02]  /*1740*/  FSETP.GEU.AND P5, PT, R40, R15.reuse, PT ;  /* 0x0000000f2800720b */ /* 0x080fe40003fae000 */
[----:B------:R-:W-:Y:S02]  /*1750*/  FSETP.NAN.AND P4, PT, R15, R15, PT ;  /* 0x0000000f0f00720b */ /* 0x000fe40003f88000 */
[----:B------:R-:W-:-:S09]  /*1760*/  P2R R93, PR, RZ, 0x20 ;  /* 0x00000020ff5d7803 */ /* 0x000fd20000000000 */
[----:B------:R-:W-:Y:S01]  /*1770*/  @P5 SEL R15, R15, R40, P4 ;  /* 0x000000280f0f5207 */ /* 0x000fe20002000000 */
[----:B-1----:R-:W-:-:S04]  /*1780*/  IMAD.IADD R13, R19, 0x1, R30 ;  /* 0x00000001130d7824 */ /* 0x002fc800078e021e */
[----:B------:R-:W-:Y:S01]  /*1790*/  IMAD.WIDE R12, R13, 0x4, R2 ;  /* 0x000000040d0c7825 */ /* 0x000fe200078e0202 */
[----:B--2---:R-:W-:-:S04]  /*17a0*/  SEL R40, R11, 0xff800000, !P1 ;  /* 0xff8000000b287807 */ /* 0x004fc80004800000 */
[-C--:B------:R-:W-:Y:S02]  /*17b0*/  FSETP.GEU.AND P5, PT, R15, R40.reuse, PT ;  /* 0x000000280f00720b */ /* 0x080fe40003fae000 */
[----:B------:R-:W-:Y:S02]  /*17c0*/  FSETP.NAN.AND P4, PT, R40, R40, PT ;  /* 0x000000282800720b */ /* 0x000fe40003f88000 */
[----:B------:R-:W-:-:S09]  /*17d0*/  P2R R94, PR, RZ, 0x20 ;  /* 0x00000020ff5e7803 */ /* 0x000fd20000000000 */
[----:B------:R-:W-:Y:S02]  /*17e0*/  @P5 SEL R40, R40, R15, P4 ;  /* 0x0000000f28285207 */ /* 0x000fe40002000000 */
[----:B------:R-:W-:-:S04]  /*17f0*/  SEL R15, R10, 0xff800000, !P1 ;  /* 0xff8000000a0f7807 */ /* 0x000fc80004800000 */
[-C--:B------:R-:W-:Y:S02]  /*1800*/  FSETP.GEU.AND P5, PT, R14, R15.reuse, PT ;  /* 0x0000000f0e00720b */ /* 0x080fe40003fae000 */
[----:B------:R-:W-:Y:S02]  /*1810*/  FSETP.NAN.AND P4, PT, R15, R15, PT ;  /* 0x0000000f0f00720b */ /* 0x000fe40003f88000 */
[----:B------:R-:W-:Y:S02]  /*1820*/  CS2R R10, SRZ ;  /* 0x00000000000a7805 */ /* 0x000fe4000001ff00 */
[----:B------:R-:W-:-:S07]  /*1830*/  SEL R38, R9, 0xff800000, !P1 ;  /* 0xff80000009267807 */ /* 0x000fce0004800000 */
[----:B------:R-:W-:Y:S02]  /*1840*/  @P5 SEL R15, R15, R14, P4 ;  /* 0x0000000e0f0f5207 */ /* 0x000fe40002000000 */
[----:B------:R-:W-:Y:S02]  /*1850*/  SEL R14, R8, 0xff800000, !P1 ;  /* 0xff800000080e7807 */ /* 0x000fe40004800000 */
[----:B------:R-:W-:-:S06]  /*1860*/  CS2R R8, SRZ ;  /* 0x0000000000087805 */ /* 0x000fcc000001ff00 */
[----:B------:R1:W2:Y:S01]  /*1870*/  @!P1 LDG.E.EL.128 R8, desc[UR6][R12.64] ;  /* 0x000000060c089981 */ /* 0x0002a2000c2e1d00 */
        /* <DEDUP_REMOVED lines=9> */
[----:B------:R-:W-:Y:S02]  /*1910*/  LOP3.LUT R25, R5, 0x8, RZ, 0xfc, !PT ;  /* 0x0000000805197812 */ /* 0x000fe400078efcff */
[----:B-1----:R-:W-:-:S03]  /*1920*/  CS2R R12, SRZ ;  /* 0x00000000000c7805 */ /* 0x002fc6000001ff00 */
[C---:B------:R-:W-:Y:S02]  /*1930*/  IMAD.IADD R39, R25.reuse, 0x1, R16 ;  /* 0x0000000119277824 */ /* 0x040fe400078e0210 */
[----:B------:R-:W-:Y:S01]  /*1940*/  IMAD.IADD R41, R25, 0x1, R24 ;  /* 0x0000000119297824 */ /* 0x000fe200078e0218 */
        /* <DEDUP_REMOVED lines=18> */
[----:B------:R-:W-:Y:S02]  /*1a70*/  CS2R R14, SRZ ;  /* 0x00000000000e7805 */ /* 0x000fe4000001ff00 */
[----:B------:R-:W-:Y:S02]  /*1a80*/  CS2R R8, SRZ ;  /* 0x0000000000087805 */ /* 0x000fe4000001ff00 */
[----:B------:R-:W-:Y:S01]  /*1a90*/  CS2R R10, SRZ ;  /* 0x00000000000a7805 */ /* 0x000fe2000001ff00 */
[----:B------:R-:W-:-:S05]  /*1aa0*/  IMAD.WIDE R38, R39, 0x4, R2 ;  /* 0x0000000427267825 */ /* 0x000fca00078e0202 */
[----:B------:R-:W2:Y:S01]  /*1ab0*/  @P3 LDG.E.EL.128 R12, desc[UR6][R38.64] ;  /* 0x00000006260c3981 */ /* 0x000ea2000c2e1d00 */
[----:B------:R-:W-:Y:S01]  /*1ac0*/  @P5 SEL R27, R27, R40, P4 ;  /* 0x000000281b1b5207 */ /* 0x000fe20002000000 */
[----:B------:R-:W-:-:S05]  /*1ad0*/  IMAD.WIDE R40, R41, 0x4, R2 ;  /* 0x0000000429287825 */ /* 0x000fca00078e0202 */
[----:B------:R-:W3:Y:S01]  /*1ae0*/  @P3 LDG.E.EL.128 R8, desc[UR6][R40.64] ;  /* 0x0000000628083981 */ /* 0x000ee2000c2e1d00 */
[----:B------:R-:W-:Y:S02]  /*1af0*/  P2R R101, PR, RZ, 0x20 ;  /* 0x00000020ff657803 */ /* 0x000fe40000000000 */
[----:B--2---:R-:W-:Y:S02]  /*1b00*/  SEL R12, R12, 0xff800000, P3 ;  /* 0xff8000000c0c7807 */ /* 0x004fe40001800000 */
[----:B---3--:R-:W-:-:S04]  /*1b10*/  SEL R35, R8, 0xff800000, P3 ;  /* 0xff80000008237807 */ /* 0x008fc80001800000 */
        /* <DEDUP_REMOVED lines=155> */
[----:B------:R-:W-:Y:S02]  /*24d0*/  IMAD.IADD R45, R41, 0x1, R24 ;  /* 0x00000001292d7824 */ /* 0x000fe400078e0218 */
[----:B------:R-:W-:-:S04]  /*24e0*/  IMAD.WIDE R42, R43, 0x4, R2 ;  /* 0x000000042b2a7825 */ /* 0x000fc800078e0202 */
[----:B------:R-:W-:Y:S01]  /*24f0*/  IMAD.WIDE R44, R45, 0x4, R2 ;  /* 0x000000042d2c7825 */ /* 0x000fe200078e0202 */
        /* <DEDUP_REMOVED lines=14> */
[----:B------:R-:W-:Y:S02]  /*25e0*/  SEL R39, R11, 0xff800000, !P1 ;  /* 0xff8000000b277807 */ /* 0x000fe40004800000 */
[----:B------:R-:W-:-:S06]  /*25f0*/  CS2R R10, SRZ ;  /* 0x00000000000a7805 */ /* 0x000fcc000001ff00 */
[----:B------:R-:W2:Y:S01]  /*2600*/  @P3 LDG.E.EL.128 R8, desc[UR6][R42.64] ;  /* 0x000000062a083981 */ /* 0x000ea2000c2e1d00 */
[----:B------:R-:W-:Y:S02]  /*2610*/  @P5 SEL R38, R38, R15, P4 ;  /* 0x0000000f26265207 */ /* 0x000fe40002000000 */
[----:B------:R-:W-:-:S06]  /*2620*/  CS2R R14, SRZ ;  /* 0x00000000000e7805 */ /* 0x000fcc000001ff00 */
[----:B------:R-:W3:Y:S01]  /*2630*/  @P3 LDG.E.EL.128 R12, desc[UR6][R44.64] ;  /* 0x000000062c0c3981 */ /* 0x000ee2000c2e1d00 */
[----:B------:R-:W-:Y:S02]  /*2640*/  P2R R129, PR, RZ, 0x20 ;  /* 0x00000020ff817803 */ /* 0x000fe40000000000 */
[-C--:B------:R-:W-:Y:S02]  /*2650*/  FSETP.GEU.AND P5, PT, R40, R39.reuse, PT ;  /* 0x000000272800720b */ /* 0x080fe40003fae000 */
[----:B------:R-:W-:Y:S02]  /*2660*/  FSETP.NAN.AND P4, PT, R39, R39, PT ;  /* 0x000000272700720b */ /* 0x000fe40003f88000 */
[----:B------:R-:W-:-:S09]  /*2670*/  P2R R130, PR, RZ, 0x20 ;  /* 0x00000020ff827803 */ /* 0x000fd20000000000 */
[----:B------:R-:W-:Y:S02]  /*2680*/  @P5 SEL R39, R39, R40, P4 ;  /* 0x0000002827275207 */ /* 0x000fe40002000000 */
        /* <DEDUP_REMOVED lines=34> */
[----:B------:R-:W-:Y:S02]  /*28b0*/  SEL R45, R10, 0xff800000, P2 ;  /* 0xff8000000a2d7807 */ /* 0x000fe40001000000 */
[----:B------:R-:W-:Y:S02]  /*28c0*/  CS2R R10, SRZ ;  /* 0x00000000000a7805 */ /* 0x000fe4000001ff00 */
[----:B------:R-:W-:-:S05]  /*28d0*/  SEL R43, R9, 0xff800000, P2 ;  /* 0xff800000092b7807 */ /* 0x000fca0001000000 */
        /* <DEDUP_REMOVED lines=40> */
[----:B-1----:R-:W-:-:S04]  /*2b60*/  IMAD.IADD R13, R41, 0x1, R28 ;  /* 0x00000001290d7824 */ /* 0x002fc800078e021c */
[----:B------:R-:W-:-:S06]  /*2b70*/  IMAD.WIDE R12, R13, 0x4, R2 ;  /* 0x000000040d0c7825 */ /* 0x000fcc00078e0202 */
[----:B------:R-:W-:Y:S02]  /*2b80*/  @P5 SEL R15, R15, R26, P4 ;  /* 0x0000001a0f0f5207 */ /* 0x000fe40002000000 */
[----:B--2---:R-:W-:Y:S02]  /*2b90*/  SEL R26, R11, 0xff800000, P3 ;  /* 0xff8000000b1a7807 */ /* 0x004fe40001800000 */
[----:B------:R-:W-:Y:S02]  /*2ba0*/  SEL R43, R8, 0xff800000, P3 ;  /* 0xff800000082b7807 */ /* 0x000fe40001800000 */
[----:B------:R-:W-:Y:S02]  /*2bb0*/  SEL R45, R9, 0xff800000, P3 ;  /* 0xff800000092d7807 */ /* 0x000fe40001800000 */
[----:B------:R-:W-:Y:S02]  /*2bc0*/  CS2R R8, SRZ ;  /* 0x0000000000087805 */ /* 0x000fe4000001ff00 */
[----:B------:R-:W-:-:S02]  /*2bd0*/  SEL R103, R10, 0xff800000, P3 ;  /* 0xff8000000a677807 */ /* 0x000fc40001800000 */
[----:B------:R-:W-:-:S06]  /*2be0*/  CS2R R10, SRZ ;  /* 0x00000000000a7805 */ /* 0x000fcc000001ff00 */
[----:B------:R1:W2:Y:S01]  /*2bf0*/  @P2 LDG.E.EL.128 R8, desc[UR6][R12.64] ;  /* 0x000000060c082981 */ /* 0x0002a2000c2e1d00 */
[----:B------:R-:W-:Y:S02]  /*2c00*/  P2R R145, PR, RZ, 0x20 ;  /* 0x00000020ff917803 */ /* 0x000fe40000000000 */
[-C--:B------:R-:W-:Y:S02]  /*2c10*/  FSETP.GEU.AND P5, PT, R15, R26.reuse, PT ;  /* 0x0000001a0f00720b */ /* 0x080fe40003fae000 */
[----:B------:R-:W-:Y:S02]  /*2c20*/  FSETP.GEU.AND P4, PT, R34, R103, PT ;  /* 0x000000672200720b */ /* 0x000fe40003f8e000 */
[----:B------:R-:W-:Y:S02]  /*2c30*/  FSETP.NAN.AND P3, PT, R26, R26, PT ;  /* 0x0000001a1a00720b */ /* 0x000fe40003f68000 */
[----:B------:R-:W-:-:S07]  /*2c40*/  P2R R132, PR, RZ, 0x10 ;  /* 0x00000010ff847803 */ /* 0x000fce0000000000 */
[----:B------:R-:W-:Y:S02]  /*2c50*/  @P5 SEL R26, R26, R15, P3 ;  /* 0x0000000f1a1a5207 */ /* 0x000fe40001800000 */
[----:B------:R-:W-:-:S04]  /*2c60*/  FSETP.NAN.AND P3, PT, R103, R103, PT ;  /* 0x000000676700720b */ /* 0x000fc80003f68000 */
        /* <DEDUP_REMOVED lines=12> */
[----:B------:R-:W-:Y:S02]  /*2d30*/  CS2R R8, SRZ ;  /* 0x0000000000087805 */ /* 0x000fe4000001ff00 */
[----:B------:R-:W-:Y:S02]  /*2d40*/  SEL R28, R10, 0xff800000, P2 ;  /* 0xff8000000a1c7807 */ /* 0x000fe40001000000 */
[----:B------:R-:W-:-:S02]  /*2d50*/  SEL R15, R11, 0xff800000, P2 ;  /* 0xff8000000b0f7807 */ /* 0x000fc40001000000 */
[----:B------:R-:W-:-:S06]  /*2d60*/  CS2R R10, SRZ ;  /* 0x00000000000a7805 */ /* 0x000fcc000001ff00 */
[----:B------:R1:W2:Y:S01]  /*2d70*/  @!P1 LDG.E.EL.128 R8, desc[UR6][R12.64] ;  /* 0x000000060c089981 */ /* 0x0002a2000c2e1d00 */
[----:B------:R-:W-:Y:S02]  /*2d80*/  P2R R135, PR, RZ, 0x10 ;  /* 0x00000010ff877803 */ /* 0x000fe40000000000 */
[----:B------:R-:W-:Y:S02]  /*2d90*/  FSETP.GEU.AND P4, PT, R43, R14, PT ;  /* 0x0000000e2b00720b */ /* 0x000fe40003f8e000 */
        /* <DEDUP_REMOVED lines=19> */
[----:B------:R-:W-:Y:S02]  /*2ed0*/  SEL R45, R10, 0xff800000, !P1 ;  /* 0xff8000000a2d7807 */ /* 0x000fe40004800000 */
[----:B------:R-:W-:Y:S02]  /*2ee0*/  CS2R R10, SRZ ;  /* 0x00000000000a7805 */ /* 0x000fe4000001ff00 */
[----:B------:R-:W-:-:S05]  /*2ef0*/  SEL R43, R9, 0xff800000, !P1 ;  /* 0xff800000092b7807 */ /* 0x000fca0004800000 */
        /* <DEDUP_REMOVED lines=14> */
[----:B------:R-:W-:-:S11]  /*2fe0*/  FSETP.NAN.AND P2, PT, R15, R15, PT ;  /* 0x0000000f0f00720b */ /* 0x000fd60003f48000 */
[----:B------:R-:W-:Y:S02]  /*2ff0*/  @P3 SEL R15, R15, R14, P2 ;  /* 0x0000000e0f0f3207 */ /* 0x000fe40001000000 */
[----:B------:R-:W-:Y:S02]  /*3000*/  P2R R142, PR, RZ, 0x10 ;  /* 0x00000010ff8e7803 */ /* 0x000fe40000000000 */
[----:B------:R-:W-:Y:S02]  /*3010*/  P2R R141, PR, RZ, 0x8 ;  /* 0x00000008ff8d7803 */ /* 0x000fe40000000000 */
[----:B------:R-:W-:Y:S01]  /*3020*/  LOP3.LUT R17, R18, R17, RZ, 0xfc, !PT ;  /* 0x0000001112117212 */ /* 0x000fe200078efcff */
[----:B------:R-:W-:-:S04]  /*3030*/  VIADD R40, R16, 0x1680 ;  /* 0x0000168010287836 */ /* 0x000fc80000000000 */
[----:B-1----:R-:W-:-:S04]  /*3040*/  IMAD.IADD R13, R5, 0x1, R40 ;  /* 0x00000001050d7824 */ /* 0x002fc800078e0228 */
[----:B------:R-:W-:Y:S01]  /*3050*/  IMAD.WIDE R12, R13, 0x4, R2 ;  /* 0x000000040d0c7825 */ /* 0x000fe200078e0202 */
[----:B--2---:R-:W-:-:S04]  /*3060*/  SEL R30, R8, 0xff800000, !P1 ;  /* 0xff800000081e7807 */ /* 0x004fc80004800000 */
[-C--:B------:R-:W-:Y:S02]  /*3070*/  FSETP.GEU.AND P2, PT, R15, R30.reuse, PT ;  /* 0x0000001e0f00720b */ /* 0x080fe40003f4e000 */
[----:B------:R-:W-:Y:S02]  /*3080*/  SEL R32, R9, 0xff800000, !P1 ;  /* 0xff80000009207807 */ /* 0x000fe40004800000 */
[----:B------:R-:W-:Y:S02]  /*3090*/  SEL R34, R10, 0xff800000, !P1 ;  /* 0xff8000000a227807 */ /* 0x000fe40004800000 */
[----:B------:R-:W-:Y:S02]  /*30a0*/  SEL R36, R11, 0xff800000, !P1 ;  /* 0xff8000000b247807 */ /* 0x000fe40004800000 */
[----:B------:R-:W-:-:S05]  /*30b0*/  FSETP.NAN.AND P1, PT, R30, R30, PT ;  /* 0x0000001e1e00720b */ /* 0x000fca0003f28000 */
[----:B------:R-:W-:Y:S02]  /*30c0*/  @P2 SEL R30, R30, R15, P1 ;  /* 0x0000000f1e1e2207 */ /* 0x000fe40000800000 */
[-C--:B------:R-:W-:Y:S02]  /*30d0*/  FSETP.GEU.AND P1, PT, R43, R32.reuse, PT ;  /* 0x000000202b00720b */ /* 0x080fe40003f2e000 */
[----:B------:R-:W-:Y:S02]  /*30e0*/  FSETP.NAN.AND P3, PT, R32, R32, PT ;  /* 0x000000202000720b */ /* 0x000fe40003f68000 */
[----:B------:R-:W-:Y:S02]  /*30f0*/  FSETP.GEU.AND P4, PT, R45, R34, PT ;  /* 0x000000222d00720b */ /* 0x000fe40003f8e000 */
[----:B------:R-:W-:-:S07]  /*3100*/  P2R R147, PR, RZ, 0x2 ;  /* 0x00000002ff937803 */ /* 0x000fce0000000000 */
[----:B------:R-:W-:Y:S02]  /*3110*/  @P1 SEL R32, R32, R43, P3 ;  /* 0x0000002b20201207 */ /* 0x000fe40001800000 */
[----:B------:R-:W-:Y:S02]  /*3120*/  FSETP.GEU.AND P1, PT, R26, R36, PT ;  /* 0x000000241a00720b */ /* 0x000fe40003f2e000 */
[----:B------:R-:W-:-:S04]  /*3130*/  FSETP.NAN.AND P3, PT, R34, R34, PT ;  /* 0x000000222200720b */ /* 0x000fc80003f68000 */
[----:B------:R-:W-:Y:S02]  /*3140*/  @P4 SEL R34, R34, R45, P3 ;  /* 0x0000002d22224207 */ /* 0x000fe40001800000 */
[----:B------:R-:W-:-:S05]  /*3150*/  FSETP.NAN.AND P3, PT, R36, R36, PT ;  /* 0x000000242400720b */ /* 0x000fca0003f68000 */
[----:B------:R-:W-:Y:S02]  /*3160*/  @P1 SEL R36, R36, R26, P3 ;  /* 0x0000001a24241207 */ /* 0x000fe40001800000 */
[----:B------:R-:W-:Y:S02]  /*3170*/  ISETP.LT.U32.AND P3, PT, R17, 0x4, P0 ;  /* 0x000000041100780c */ /* 0x000fe40000761070 */
[----:B------:R-:W-:Y:S02]  /*3180*/  CS2R R8, SRZ ;  /* 0x0000000000087805 */ /* 0x000fe4000001ff00 */
[----:B------:R-:W-:-:S09]  /*3190*/  CS2R R10, SRZ ;  /* 0x00000000000a7805 */ /* 0x000fd2000001ff00 */
[----:B------:R1:W2:Y:S02]  /*31a0*/  @P3 LDG.E.EL.128 R8, desc[UR6][R12.64] ;  /* 0x000000060c083981 */ /* 0x0002a4000c2e1d00 */
[----:B-1----:R-:W-:-:S04]  /*31b0*/  IMAD.IADD R13, R19, 0x1, R40 ;  /* 0x00000001130d7824 */ /* 0x002fc800078e0228 */
[----:B------:R-:W-:Y:S01]  /*31c0*/  IMAD.WIDE R12, R13, 0x4, R2 ;  /* 0x000000040d0c7825 */ /* 0x000fe200078e0202 */
[----:B------:R-:W-:Y:S02]  /*31d0*/  P2R R45, PR, RZ, 0x2 ;  /* 0x00000002ff2d7803 */ /* 0x000fe40000000000 */
[----:B------:R-:W-:Y:S02]  /*31e0*/  P2R R43, PR, RZ, 0x1 ;  /* 0x00000001ff2b7803 */ /* 0x000fe40000000000 */
[----:B------:R-:W-:Y:S02]  /*31f0*/  P2R R149, PR, RZ, 0x10 ;  /* 0x00000010ff957803 */ /* 0x000fe40000000000 */
[----:B--2---:R-:W-:Y:S02]  /*3200*/  SEL R14, R8, 0xff800000, P3 ;  /* 0xff800000080e7807 */ /* 0x004fe40001800000 */
[----:B------:R-:W-:Y:S02]  /*3210*/  SEL R15, R9, 0xff800000, P3 ;  /* 0xff800000090f7807 */ /* 0x000fe40001800000 */
[----:B------:R-:W-:-:S02]  /*3220*/  CS2R R8, SRZ ;  /* 0x0000000000087805 */ /* 0x000fc4000001ff00 */
[----:B------:R-:W-:Y:S02]  /*3230*/  SEL R16, R10, 0xff800000, P3 ;  /* 0xff8000000a107807 */ /* 0x000fe40001800000 */
[----:B------:R-:W-:Y:S02]  /*3240*/  SEL R17, R11, 0xff800000, P3 ;  /* 0xff8000000b117807 */ /* 0x000fe40001800000 */
[----:B------:R-:W-:-:S06]  /*3250*/  CS2R R10, SRZ ;  /* 0x00000000000a7805 */ /* 0x000fcc000001ff00 */
[----:B------:R1:W2:Y:S01]  /*3260*/  @P3 LDG.E.EL.128 R8, desc[UR6][R12.64] ;  /* 0x000000060c083981 */ /* 0x0002a2000c2e1d00 */
        /* <DEDUP_REMOVED lines=22> */
[----:B------:R-:W2:Y:S01]  /*33d0*/  @P3 LDG.E.EL.128 R8, desc[UR6][R12.64] ;  /* 0x000000060c083981 */ /* 0x000ea2000c2e1d00 */
[----:B------:R-:W-:-:S04]  /*33e0*/  IMAD.IADD R41, R41, 0x1, R40 ;  /* 0x0000000129297824 */ /* 0x000fc800078e0228 */
[----:B------:R-:W-:Y:S01]  /*33f0*/  IMAD.WIDE R2, R41, 0x4, R2 ;  /* 0x0000000429027825 */ /* 0x000fe200078e0202 */
        /* <DEDUP_REMOVED lines=11> */
[----:B------:R-:W-:Y:S02]  /*34b0*/  P2R R150, PR, RZ, 0x2 ;  /* 0x00000002ff967803 */ /* 0x000fe40000000000 */
[----:B------:R-:W-:Y:S02]  /*34c0*/  ISETP.NE.AND P1, PT, R113, RZ, PT ;  /* 0x000000ff7100720c */ /* 0x000fe40003f25270 */
[----:B------:R-:W-:-:S02]  /*34d0*/  P2R R164, PR, RZ, 0x1 ;  /* 0x00000001ffa47803 */ /* 0x000fc40000000000 */
[----:B------:R-:W-:-:S03]  /*34e0*/  P2R R170, PR, RZ, 0x2 ;  /* 0x00000002ffaa7803 */ /* 0x000fc60000000000 */
        /* <DEDUP_REMOVED lines=8> */
[----:B------:R-:W-:Y:S02]  /*3570*/  FSETP.GEU.AND P0, PT, R27, R24, PT ;  /* 0x000000181b00720b */ /* 0x000fe40003f0e000 */
[----:B------:R-:W-:-:S04]  /*3580*/  ISETP.NE.AND P1, PT, R84, RZ, PT ;  /* 0x000000ff5400720c */ /* 0x000fc80003f25270 */
[----:B------:R-:W-:Y:S02]  /*3590*/  P2R R169, PR, RZ, 0x2 ;  /* 0x00000002ffa97803 */ /* 0x000fe40000000000 */
[----:B------:R-:W-:Y:S02]  /*35a0*/  ISETP.NE.AND P1, PT, R81, RZ, PT ;  /* 0x000000ff5100720c */ /* 0x000fe40003f25270 */
[----:B------:R-:W-:Y:S02]  /*35b0*/  FSETP.NAN.AND P4, PT, R24, R24, PT ;  /* 0x000000181800720b */ /* 0x000fe40003f88000 */
[----:B------:R-:W-:Y:S02]  /*35c0*/  P2R R168, PR, RZ, 0x2 ;  /* 0x00000002ffa87803 */ /* 0x000fe40000000000 */
[----:B------:R-:W-:Y:S02]  /*35d0*/  ISETP.NE.AND P1, PT, R68, RZ, PT ;  /* 0x000000ff4400720c */ /* 0x000fe40003f25270 */
[----:B------:R-:W-:-:S02]  /*35e0*/  P2R R165, PR, RZ, 0x1 ;  /* 0x00000001ffa57803 */ /* 0x000fc40000000000 */
[----:B------:R-:W-:Y:S02]  /*35f0*/  @P0 SEL R24, R24, R27, P4 ;  /* 0x0000001b18180207 */ /* 0x000fe40002000000 */
[-C--:B------:R-:W-:Y:S02]  /*3600*/  FSETP.GEU.AND P0, PT, R35, R26.reuse, PT ;  /* 0x0000001a2300720b */ /* 0x080fe40003f0e000 */
[----:B------:R-:W-:Y:S02]  /*3610*/  P2R R167, PR, RZ, 0x2 ;  /* 0x00000002ffa77803 */ /* 0x000fe40000000000 */
[----:B------:R-:W-:Y:S02]  /*3620*/  ISETP.NE.AND P1, PT, R66, RZ, PT ;  /* 0x000000ff4200720c */ /* 0x000fe40003f25270 */
[----:B------:R-:W-:Y:S02]  /*3630*/  FSETP.NAN.AND P4, PT, R26, R26, PT ;  /* 0x0000001a1a00720b */ /* 0x000fe40003f88000 */
[----:B------:R-:W-:-:S02]  /*3640*/  P2R R166, PR, RZ, 0x2 ;  /* 0x00000002ffa67803 */ /* 0x000fc40000000000 */
[----:B------:R-:W-:Y:S02]  /*3650*/  ISETP.NE.AND P1, PT, R69, RZ, PT ;  /* 0x000000ff4500720c */ /* 0x000fe40003f25270 */
[----:B------:R-:W-:Y:S02]  /*3660*/  P2R R159, PR, RZ, 0x1 ;  /* 0x00000001ff9f7803 */ /* 0x000fe40000000000 */
[----:B------:R-:W-:Y:S02]  /*3670*/  P2R R113, PR, RZ, 0x2 ;  /* 0x00000002ff717803 */ /* 0x000fe40000000000 */
[----:B------:R-:W-:Y:S02]  /*3680*/  @P0 SEL R26, R26, R35, P4 ;  /* 0x000000231a1a0207 */ /* 0x000fe40002000000 */
[----:B------:R-:W-:Y:S02]  /*3690*/  ISETP.NE.AND P1, PT, R67, RZ, PT ;  /* 0x000000ff4300720c */ /* 0x000fe40003f25270 */
[----:B------:R-:W-:-:S02]  /*36a0*/  FSETP.GEU.AND P0, PT, R37, R28, PT ;  /* 0x0000001c2500720b */ /* 0x000fc40003f0e000 */
[----:B------:R-:W-:Y:S02]  /*36b0*/  P2R R84, PR, RZ, 0x2 ;  /* 0x00000002ff547803 */ /* 0x000fe40000000000 */
[----:B------:R-:W-:Y:S02]  /*36c0*/  ISETP.NE.AND P1, PT, R151, RZ, PT ;  /* 0x000000ff9700720c */ /* 0x000fe40003f25270 */
[----:B------:R-:W-:Y:S02]  /*36d0*/  FSETP.NAN.AND P4, PT, R28, R28, PT ;  /* 0x0000001c1c00720b */ /* 0x000fe40003f88000 */
[----:B------:R-:W-:Y:S02]  /*36e0*/  P2R R81, PR, RZ, 0x2 ;  /* 0x00000002ff517803 */ /* 0x000fe40000000000 */
[----:B------:R-:W-:Y:S02]  /*36f0*/  ISETP.NE.AND P1, PT, R153, RZ, PT ;  /* 0x000000ff9900720c */ /* 0x000fe40003f25270 */
[----:B------:R-:W-:-:S02]  /*3700*/  P2R R161, PR, RZ, 0x1 ;  /* 0x00000001ffa17803 */ /* 0x000fc40000000000 */
[----:B------:R-:W-:Y:S02]  /*3710*/  @P0 SEL R28, R28, R37, P4 ;  /* 0x000000251c1c0207 */ /* 0x000fe40002000000 */
[----:B------:R-:W-:Y:S02]  /*3720*/  P2R R69, PR, RZ, 0x2 ;  /* 0x00000002ff457803 */ /* 0x000fe40000000000 */
        /* <DEDUP_REMOVED lines=17> */
[----:B------:R-:W-:-:S02]  /*3840*/  @P0 SEL R12, R12, R39, P4 ;  /* 0x000000270c0c0207 */ /* 0x000fc40002000000 */
[----:B------:R-:W-:Y:S02]  /*3850*/  P2R R35, PR, RZ, 0x2 ;  /* 0x00000002ff237803 */ /* 0x000fe40000000000 */
[----:B------:R-:W-:-:S04]  /*3860*/  ISETP.NE.AND P1, PT, R74, RZ, PT ;  /* 0x000000ff4a00720c */ /* 0x000fc80003f25270 */
[----:B------:R-:W-:Y:S02]  /*3870*/  P2R R33, PR, RZ, 0x2 ;  /* 0x00000002ff217803 */ /* 0x000fe40000000000 */
[----:B------:R-:W-:Y:S02]  /*3880*/  ISETP.NE.AND P1, PT, R75, RZ, PT ;  /* 0x000000ff4b00720c */ /* 0x000fe40003f25270 */
[----:B------:R-:W-:Y:S02]  /*3890*/  P2R R131, PR, RZ, 0x20 ;  /* 0x00000020ff837803 */ /* 0x000fe40000000000 */
[----:B------:R-:W-:Y:S02]  /*38a0*/  P2R R31, PR, RZ, 0x2 ;  /* 0x00000002ff1f7803 */ /* 0x000fe40000000000 */
[----:B------:R-:W-:-:S04]  /*38b0*/  ISETP.NE.AND P1, PT, R77, RZ, PT ;  /* 0x000000ff4d00720c */ /* 0x000fc80003f25270 */
        /* <DEDUP_REMOVED lines=11> */
[----:B--2---:R-:W-:Y:S02]  /*3970*/  SEL R8, R8, 0xff800000, P3 ;  /* 0xff80000008087807 */ /* 0x004fe40001800000 */
[----:B------:R-:W-:Y:S02]  /*3980*/  SEL R9, R9, 0xff800000, P3 ;  /* 0xff80000009097807 */ /* 0x000fe40001800000 */
[----:B------:R-:W-:Y:S02]  /*3990*/  SEL R10, R10, 0xff800000, P3 ;  /* 0xff8000000a0a7807 */ /* 0x000fe40001800000 */
[----:B------:R-:W-:Y:S02]  /*39a0*/  SEL R11, R11, 0xff800000, P3 ;  /* 0xff8000000b0b7807 */ /* 0x000fe40001800000 */
[----:B------:R-:W-:-:S02]  /*39b0*/  FSETP.GEU.AND P3, PT, R30, R8, PT ;  /* 0x000000081e00720b */ /* 0x000fc40003f6e000 */
[----:B------:R-:W-:-:S11]  /*39c0*/  FSETP.NAN.AND P4, PT, R8, R8, PT ;  /* 0x000000080800720b */ /* 0x000fd60003f88000 */
[----:B------:R-:W-:Y:S02]  /*39d0*/  @P3 SEL R8, R8, R30, P4 ;  /* 0x0000001e08083207 */ /* 0x000fe40002000000 */
[-C--:B------:R-:W-:Y:S02]  /*39e0*/  FSETP.GEU.AND P4, PT, R32, R9.reuse, PT ;  /* 0x000000092000720b */ /* 0x080fe40003f8e000 */
        /* <DEDUP_REMOVED lines=8> */
[----:B------:R-:W-:-:S04]  /*3a70*/  ISETP.NE.AND P1, PT, R13, RZ, PT ;  /* 0x000000ff0d00720c */ /* 0x000fc80003f25270 */
[----:B------:R-:W-:Y:S02]  /*3a80*/  SEL R2, RZ, 0x1, !P1 ;  /* 0x00000001ff027807 */ /* 0x000fe40004800000 */
        /* <DEDUP_REMOVED lines=18> */
[----:B------:R-:W-:Y:S02]  /*3bb0*/  ISETP.NE.AND P1, PT, R38, RZ, PT ;  /* 0x000000ff2600720c */ /* 0x000fe40003f25270 */
[----:B------:R-:W-:Y:S02]  /*3bc0*/  P2R R61, PR, RZ, 0x40 ;  /* 0x00000040ff3d7803 */ /* 0x000fe40000000000 */
[----:B------:R-:W-:Y:S02]  /*3bd0*/  SEL R32, RZ, 0x1, !P1 ;  /* 0x00000001ff207807 */ /* 0x000fe40004800000 */
[----:B------:R-:W-:Y:S02]  /*3be0*/  ISETP.NE.AND P1, PT, R66, RZ, PT ;  /* 0x000000ff4200720c */ /* 0x000fe40003f25270 */
[----:B------:R-:W-:-:S02]  /*3bf0*/  ISETP.NE.AND P6, PT, R76, RZ, PT ;  /* 0x000000ff4c00720c */ /* 0x000fc40003fc5270 */
[----:B------:R-:W-:Y:S02]  /*3c00*/  SEL R33, RZ, 0x1, !P1 ;  /* 0x00000001ff217807 */ /* 0x000fe40004800000 */
[----:B------:R-:W-:Y:S02]  /*3c10*/  ISETP.NE.AND P1, PT, R67, RZ, PT ;  /* 0x000000ff4300720c */ /* 0x000fe40003f25270 */
[----:B------:R-:W-:Y:S02]  /*3c20*/  SEL R27, R27, 0x2, P6 ;  /* 0x000000021b1b7807 */ /* 0x000fe40003000000 */
[----:B------:R-:W-:Y:S02]  /*3c30*/  ISETP.NE.AND P6, PT, R87, RZ, PT ;  /* 0x000000ff5700720c */ /* 0x000fe40003fc5270 */
[----:B------:R-:W-:Y:S02]  /*3c40*/  P2R R59, PR, RZ, 0x10 ;  /* 0x00000010ff3b7803 */ /* 0x000fe40000000000 */
[----:B------:R-:W-:-:S02]  /*3c50*/  SEL R34, RZ, 0x1, !P1 ;  /* 0x00000001ff227807 */ /* 0x000fc40004800000 */
[----:B------:R-:W-:Y:S02]  /*3c60*/  ISETP.NE.AND P4, PT, R102, RZ, PT ;  /* 0x000000ff6600720c */ /* 0x000fe40003f85270 */
[----:B------:R-:W-:Y:S02]  /*3c70*/  ISETP.NE.AND P1, PT, R68, RZ, PT ;  /* 0x000000ff4400720c */ /* 0x000fe40003f25270 */
[----:B------:R-:W-:Y:S02]  /*3c80*/  P2R R102, PR, RZ, 0x40 ;  /* 0x00000040ff667803 */ /* 0x000fe40000000000 */
[----:B------:R-:W-:Y:S02]  /*3c90*/  ISETP.NE.AND P6, PT, R86, RZ, PT ;  /* 0x000000ff5600720c */ /* 0x000fe40003fc5270 */
[----:B------:R-:W-:Y:S02]  /*3ca0*/  SEL R35, RZ, 0x1, !P1 ;  /* 0x00000001ff237807 */ /* 0x000fe40004800000 */
[----:B------:R-:W-:-:S02]  /*3cb0*/  ISETP.NE.AND P1, PT, R69, RZ, PT ;  /* 0x000000ff4500720c */ /* 0x000fc40003f25270 */
[----:B------:R-:W-:Y:S02]  /*3cc0*/  P2R R87, PR, RZ, 0x40 ;  /* 0x00000040ff577803 */ /* 0x000fe40000000000 */
[----:B------:R-:W-:Y:S02]  /*3cd0*/  ISETP.NE.AND P6, PT, R53, RZ, PT ;  /* 0x000000ff3500720c */ /* 0x000fe40003fc5270 */
[----:B------:R-:W-:Y:S02]  /*3ce0*/  SEL R36, RZ, 0x1, !P1 ;  /* 0x00000001ff247807 */ /* 0x000fe40004800000 */
[----:B------:R-:W-:Y:S02]  /*3cf0*/  ISETP.NE.AND P1, PT, R81, RZ, PT ;  /* 0x000000ff5100720c */ /* 0x000fe40003f25270 */
[----:B------:R-:W-:Y:S02]  /*3d00*/  P2R R86, PR, RZ, 0x40 ;  /* 0x00000040ff567803 */ /* 0x000fe40000000000 */
[----:B------:R-:W-:-:S02]  /*3d10*/  ISETP.NE.AND P6, PT, R52, RZ, PT ;  /* 0x000000ff3400720c */ /* 0x000fc40003fc5270 */
[----:B------:R-:W-:Y:S02]  /*3d20*/  SEL R37, RZ, 0x1, !P1 ;  /* 0x00000001ff257807 */ /* 0x000fe40004800000 */
[----:B------:R-:W-:Y:S02]  /*3d30*/  ISETP.NE.AND P1, PT, R84, RZ, PT ;  /* 0x000000ff5400720c */ /* 0x000fe40003f25270 */
[----:B------:R-:W-:Y:S02]  /*3d40*/  P2R R84, PR, RZ, 0x40 ;  /* 0x00000040ff547803 */ /* 0x000fe40000000000 */
[----:B------:R-:W-:-:S04]  /*3d50*/  ISETP.NE.AND P6, PT, R51, RZ, PT ;  /* 0x000000ff3300720c */ /* 0x000fc80003fc5270 */
[----:B------:R-:W-:Y:S02]  /*3d60*/  P2R R81, PR, RZ, 0x40 ;  /* 0x00000040ff517803 */ /* 0x000fe40000000000 */
[----:B------:R-:W-:-:S04]  /*3d70*/  ISETP.NE.AND P6, PT, R50, RZ, PT ;  /* 0x000000ff3200720c */ /* 0x000fc80003fc5270 */
[----:B------:R-:W-:Y:S02]  /*3d80*/  P2R R79, PR, RZ, 0x40 ;  /* 0x00000040ff4f7803 */ /* 0x000fe40000000000 */
[----:B------:R-:W-:Y:S02]  /*3d90*/  ISETP.NE.AND P6, PT, R145, RZ, PT ;  /* 0x000000ff9100720c */ /* 0x000fe40003fc5270 */
[----:B------:R-:W-:Y:S02]  /*3da0*/  P2R R60, PR, RZ, 0x20 ;  /* 0x00000020ff3c7803 */ /* 0x000fe40000000000 */
[----:B------:R-:W-:Y:S02]  /*3db0*/  ISETP.NE.AND P5, PT, R78, RZ, PT ;  /* 0x000000ff4e00720c */ /* 0x000fe40003fa5270 */
        /* <DEDUP_REMOVED lines=33> */
[----:B------:R-:W-:Y:S02]  /*3fd0*/  ISETP.NE.AND P6, PT, R44, RZ, PT ;  /* 0x000000ff2c00720c */ /* 0x000fe40003fc5270 */
[----:B------:R-:W-:Y:S02]  /*3fe0*/  SEL R2, R2, 0x2, P1 ;  /* 0x0000000202027807 */ /* 0x000fe40000800000 */
[----:B------:R-:W-:Y:S02]  /*3ff0*/  P2R R38, PR, RZ, 0x40 ;  /* 0x00000040ff267803 */ /* 0x000fe40000000000 */
[----:B------:R-:W-:Y:S02]  /*4000*/  ISETP.NE.AND P6, PT, R42, RZ, PT ;  /* 0x000000ff2a00720c */ /* 0x000fe40003fc5270 */
[----:B------:R-:W-:-:S02]  /*4010*/  ISETP.NE.AND P1, PT, R113, RZ, PT ;  /* 0x000000ff7100720c */ /* 0x000fc40003f25270 */
[----:B------:R-:W-:Y:S02]  /*4020*/  SEL R35, R35, 0x2, P6 ;  /* 0x0000000223237807 */ /* 0x000fe40003000000 */
[----:B------:R-:W-:Y:S02]  /*4030*/  SEL R3, R3, 0x2, P1 ;  /* 0x0000000203037807 */ /* 0x000fe40000800000 */
[----:B------:R-:W-:Y:S02]  /*4040*/  ISETP.NE.AND P6, PT, R38, RZ, PT ;  /* 0x000000ff2600720c */ /* 0x000fe40003fc5270 */
[----:B------:R-:W-:Y:S02]  /*4050*/  ISETP.NE.AND P1, PT, R166, RZ, PT ;  /* 0x000000ffa600720c */ /* 0x000fe40003f25270 */
[----:B------:R-:W-:Y:S02]  /*4060*/  SEL R36, R36, 0x2, P6 ;  /* 0x0000000224247807 */ /* 0x000fe40003000000 */
[----:B------:R-:W-:-:S02]  /*4070*/  SEL R13, R13, 0x2, P1 ;  /* 0x000000020d0d7807 */ /* 0x000fc40000800000 */
[----:B------:R-:W-:Y:S02]  /*4080*/  ISETP.NE.AND P6, PT, R40, RZ, PT ;  /* 0x000000ff2800720c */ /* 0x000fe40003fc5270 */
[----:B------:R-:W-:Y:S02]  /*4090*/  ISETP.NE.AND P1, PT, R167, RZ, PT ;  /* 0x000000ffa700720c */ /* 0x000fe40003f25270 */
[----:B------:R-:W-:Y:S02]  /*40a0*/  SEL R37, R37, 0x2, P6 ;  /* 0x0000000225257807 */ /* 0x000fe40003000000 */
[----:B------:R-:W-:Y:S02]  /*40b0*/  SEL R21, R21, 0x2, P1 ;  /* 0x0000000215157807 */ /* 0x000fe40000800000 */
[----:B------:R-:W-:-:S04]  /*40c0*/  ISETP.NE.AND P6, PT, R41, RZ, PT ;  /* 0x000000ff2900720c */ /* 0x000fc80003fc5270 */
[----:B------:R-:W-:Y:S02]  /*40d0*/  SEL R21, R21, 0x3, P6 ;  /* 0x0000000315157807 */ /* 0x000fe40003000000 */
[----:B------:R-:W-:-:S04]  /*40e0*/  ISETP.NE.AND P6, PT, R46, RZ, PT ;  /* 0x000000ff2e00720c */ /* 0x000fc80003fc5270 */
[----:B------:R-:W-:Y:S02]  /*40f0*/  SEL R13, R13, 0x3, P6 ;  /* 0x000000030d0d7807 */ /* 0x000fe40003000000 */
[----:B------:R-:W-:-:S04]  /*4100*/  ISETP.NE.AND P6, PT, R49, RZ, PT ;  /* 0x000000ff3100720c */ /* 0x000fc80003fc5270 */
[----:B------:R-:W-:Y:S02]  /*4110*/  SEL R3, R3, 0x3, P6 ;  /* 0x0000000303037807 */ /* 0x000fe40003000000 */
[----:B------:R-:W-:Y:S02]  /*4120*/  ISETP.NE.AND P6, PT, R50, RZ, PT ;  /* 0x000000ff3200720c */ /* 0x000fe40003fc5270 */
[----:B------:R-:W-:Y:S02]  /*4130*/  SEL R29, R29, 0x2, P5 ;  /* 0x000000021d1d7807 */ /* 0x000fe40002800000 */
[----:B------:R-:W-:Y:S02]  /*4140*/  SEL R2, R2, 0x3, P6 ;  /* 0x0000000302027807 */ /* 0x000fe40003000000 */
        /* <DEDUP_REMOVED lines=11> */
[----:B------:R-:W-:Y:S02]  /*4200*/  ISETP.NE.AND P6, PT, R66, RZ, PT ;  /* 0x000000ff4200720c */ /* 0x000fe40003fc5270 */
[----:B------:R-:W-:Y:S02]  /*4210*/  P2R R39, PR, RZ, 0x1 ;  /* 0x00000001ff277803 */ /* 0x000fe40000000000 */
[----:B------:R-:W-:-:S02]  /*4220*/  SEL R23, R23, 0x3, P6 ;  /* 0x0000000317177807 */ /* 0x000fc40003000000 */
[----:B------:R-:W-:Y:S02]  /*4230*/  SEL R33, R33, 0x2, P1 ;  /* 0x0000000221217807 */ /* 0x000fe40000800000 */
[----:B------:R-:W-:Y:S02]  /*4240*/  ISETP.NE.AND P6, PT, R67, RZ, PT ;  /* 0x000000ff4300720c */ /* 0x000fe40003fc5270 */
[----:B------:R-:W-:Y:S02]  /*4250*/  ISETP.NE.AND P0, PT, R111, RZ, PT ;  /* 0x000000ff6f00720c */ /* 0x000fe40003f05270 */
[----:B------:R-:W-:Y:S02]  /*4260*/  SEL R33, R33, 0x3, P6 ;  /* 0x0000000321217807 */ /* 0x000fe40003000000 */
[----:B------:R-:W-:Y:S02]  /*4270*/  P2R R58, PR, RZ, 0x8 ;  /* 0x00000008ff3a7803 */ /* 0x000fe40000000000 */
[----:B------:R-:W-:-:S02]  /*4280*/  SEL R32, R32, 0x2, P0 ;  /* 0x0000000220207807 */ /* 0x000fc40000000000 */
[----:B------:R-:W-:Y:S02]  /*4290*/  ISETP.NE.AND P6, PT, R68, RZ, PT ;  /* 0x000000ff4400720c */ /* 0x000fe40003fc5270 */
[----:B------:R-:W-:Y:S02]  /*42a0*/  ISETP.NE.AND P3, PT, R105, RZ, PT ;  /* 0x000000ff6900720c */ /* 0x000fe40003f65270 */
[----:B------:R-:W-:Y:S02]  /*42b0*/  SEL R32, R32, 0x3, P6 ;  /* 0x0000000320207807 */ /* 0x000fe40003000000 */
[----:B------:R-:W-:Y:S02]  /*42c0*/  SEL R31, R31, 0x2, P3 ;  /* 0x000000021f1f7807 */ /* 0x000fe40001800000 */
[----:B------:R-:W-:Y:S02]  /*42d0*/  ISETP.NE.AND P6, PT, R69, RZ, PT ;  /* 0x000000ff4500720c */ /* 0x000fe40003fc5270 */
[----:B------:R-:W-:-:S02]  /*42e0*/  SEL R30, R30, 0x2, P4 ;  /* 0x000000021e1e7807 */ /* 0x000fc40002000000 */
[----:B------:R-:W-:Y:S02]  /*42f0*/  SEL R31, R31, 0x3, P6 ;  /* 0x000000031f1f7807 */ /* 0x000fe40003000000 */
[----:B------:R-:W-:-:S04]  /*4300*/  ISETP.NE.AND P6, PT, R74, RZ, PT ;  /* 0x000000ff4a00720c */ /* 0x000fc80003fc5270 */
[----:B------:R-:W-:Y:S02]  /*4310*/  SEL R30, R30, 0x3, P6 ;  /* 0x000000031e1e7807 */ /* 0x000fe40003000000 */
[----:B------:R-:W-:-:S04]  /*4320*/  ISETP.NE.AND P6, PT, R75, RZ, PT ;  /* 0x000000ff4b00720c */ /* 0x000fc80003fc5270 */
[----:B------:R-:W-:Y:S02]  /*4330*/  SEL R37, R37, 0x3, P6 ;  /* 0x0000000325257807 */ /* 0x000fe40003000000 */
[----:B------:R-:W-:Y:S02]  /*4340*/  ISETP.NE.AND P6, PT, R76, RZ, PT ;  /* 0x000000ff4c00720c */ /* 0x000fe40003fc5270 */
[----:B------:R-:W-:Y:S02]  /*4350*/  P2R R143, PR, RZ, 0x4 ;  /* 0x00000004ff8f7803 */ /* 0x000fe40000000000 */
[----:B------:R-:W-:Y:S02]  /*4360*/  SEL R36, R36, 0x3, P6 ;  /* 0x0000000324247807 */ /* 0x000fe40003000000 */
[----:B------:R-:W-:Y:S02]  /*4370*/  ISETP.NE.AND P6, PT, R77, RZ, PT ;  /* 0x000000ff4d00720c */ /* 0x000fe40003fc5270 */
[----:B------:R-:W-:-:S02]  /*4380*/  ISETP.NE.AND P2, PT, R163, RZ, PT ;  /* 0x000000ffa300720c */ /* 0x000fc40003f45270 */
        /* <DEDUP_REMOVED lines=77> */
[----:B------:R-:W-:Y:S02]  /*4860*/  ISETP.NE.AND P4, PT, R89, RZ, PT ;  /* 0x000000ff5900720c */ /* 0x000fe40003f85270 */
[----:B------:R-:W-:Y:S02]  /*4870*/  SEL R3, R3, 0x5, P6 ;  /* 0x0000000503037807 */ /* 0x000fe40003000000 */
[----:B------:R-:W-:Y:S02]  /*4880*/  ISETP.NE.AND P6, PT, R47, RZ, PT ;  /* 0x000000ff2f00720c */ /* 0x000fe40003fc5270 */
[----:B------:R-:W-:-:S02]  /*4890*/  SEL R29, R29, 0x4, P4 ;  /* 0x000000041d1d7807 */ /* 0x000fc40002000000 */
[----:B------:R-:W-:Y:S02]  /*48a0*/  SEL R2, R2, 0x5, P6 ;  /* 0x0000000502027807 */ /* 0x000fe40003000000 */
[----:B------:R-:W-:Y:S02]  /*48b0*/  ISETP.NE.AND P6, PT, R48, RZ, PT ;  /* 0x000000ff3000720c */ /* 0x000fe40003fc5270 */
[----:B------:R-:W-:Y:S02]  /*48c0*/  ISETP.NE.AND P5, PT, R88, RZ, PT ;  /* 0x000000ff5800720c */ /* 0x000fe40003fa5270 */
[----:B------:R-:W-:Y:S02]  /*48d0*/  SEL R29, R29, 0x5, P6 ;  /* 0x000000051d1d7807 */ /* 0x000fe40003000000 */
        /* <DEDUP_REMOVED lines=13> */
[----:B------:R-:W-:-:S02]  /*49b0*/  ISETP.NE.AND P6, PT, R53, RZ, PT ;  /* 0x000000ff3500720c */ /* 0x000fc40003fc5270 */
[----:B------:R-:W-:Y:S02]  /*49c0*/  ISETP.NE.AND P0, PT, R116, RZ, PT ;  /* 0x000000ff7400720c */ /* 0x000fe40003f05270 */
[----:B------:R-:W-:Y:S02]  /*49d0*/  SEL R32, R32, 0x5, P6 ;  /* 0x0000000520207807 */ /* 0x000fe40003000000 */
[----:B------:R-:W-:Y:S02]  /*49e0*/  SEL R31, R31, 0x4, P0 ;  /* 0x000000041f1f7807 */ /* 0x000fe40000000000 */
[----:B------:R-:W-:Y:S02]  /*49f0*/  ISETP.NE.AND P6, PT, R62, RZ, PT ;  /* 0x000000ff3e00720c */ /* 0x000fe40003fc5270 */
[----:B------:R-:W-:Y:S02]  /*4a00*/  ISETP.NE.AND P1, PT, R124, RZ, PT ;  /* 0x000000ff7c00720c */ /* 0x000fe40003f25270 */
[----:B------:R-:W-:-:S04]  /*4a10*/  SEL R31, R31, 0x5, P6 ;  /* 0x000000051f1f7807 */ /* 0x000fc80003000000 */
        /* <DEDUP_REMOVED lines=22> */
[----:B------:R-:W-:Y:S02]  /*4b80*/  ISETP.NE.AND P3, PT, R115, RZ, PT ;  /* 0x000000ff7300720c */ /* 0x000fe40003f65270 */
[----:B------:R-:W-:Y:S02]  /*4b90*/  P2R R44, PR, RZ, 0x2 ;  /* 0x00000002ff2c7803 */ /* 0x000fe40000000000 */
[----:B------:R-:W-:Y:S02]  /*4ba0*/  ISETP.NE.AND P1, PT, R141, RZ, PT ;  /* 0x000000ff8d00720c */ /* 0x000fe40003f25270 */
[----:B------:R-:W-:-:S02]  /*4bb0*/  SEL R30, R30, 0x4, P3 ;  /* 0x000000041e1e7807 */ /* 0x000fc40001800000 */
[----:B------:R-:W-:Y:S02]  /*4bc0*/  ISETP.NE.AND P6, PT, R63, RZ, PT ;  /* 0x000000ff3f00720c */ /* 0x000fe40003fc5270 */
[----:B------:R-:W-:Y:S02]  /*4bd0*/  P2R R42, PR, RZ, 0x2 ;  /* 0x00000002ff2a7803 */ /* 0x000fe40000000000 */
[----:B------:R-:W-:Y:S02]  /*4be0*/  SEL R30, R30, 0x5, P6 ;  /* 0x000000051e1e7807 */ /* 0x000fe40003000000 */
[----:B------:R-:W-:Y:S02]  /*4bf0*/  ISETP.NE.AND P1, PT, R138, RZ, PT ;  /* 0x000000ff8a00720c */ /* 0x000fe40003f25270 */
[----:B------:R-:W-:Y:S02]  /*4c00*/  ISETP.NE.AND P6, PT, R64, RZ, PT ;  /* 0x000000ff4000720c */ /* 0x000fe40003fc5270 */
[----:B------:R-:W-:-:S02]  /*4c10*/  P2R R41, PR, RZ, 0x2 ;  /* 0x00000002ff297803 */ /* 0x000fc40000000000 */
[----:B------:R-:W-:Y:S02]  /*4c20*/  SEL R37, R37, 0x5, P6 ;  /* 0x0000000525257807 */ /* 0x000fe40003000000 */
[----:B------:R-:W-:Y:S02]  /*4c30*/  ISETP.NE.AND P1, PT, R136, RZ, PT ;  /* 0x000000ff8800720c */ /* 0x000fe40003f25270 */
[----:B------:R-:W-:Y:S02]  /*4c40*/  ISETP.NE.AND P6, PT, R65, RZ, PT ;  /* 0x000000ff4100720c */ /* 0x000fe40003fc5270 */
[----:B------:R-:W-:Y:S02]  /*4c50*/  P2R R40, PR, RZ, 0x2 ;  /* 0x00000002ff287803 */ /* 0x000fe40000000000 */
[----:B------:R-:W-:Y:S02]  /*4c60*/  SEL R36, R36, 0x5, P6 ;  /* 0x0000000524247807 */ /* 0x000fe40003000000 */
[----:B------:R-:W-:-:S02]  /*4c70*/  ISETP.NE.AND P1, PT, R103, RZ, PT ;  /* 0x000000ff6700720c */ /* 0x000fc40003f25270 */
[----:B------:R-:W-:Y:S02]  /*4c80*/  ISETP.NE.AND P6, PT, R66, RZ, PT ;  /* 0x000000ff4200720c */ /* 0x000fe40003fc5270 */
[----:B------:R-:W-:Y:S02]  /*4c90*/  P2R R38, PR, RZ, 0x2 ;  /* 0x00000002ff267803 */ /* 0x000fe40000000000 */
[----:B------:R-:W-:Y:S02]  /*4ca0*/  SEL R35, R35, 0x5, P6 ;  /* 0x0000000523237807 */ /* 0x000fe40003000000 */
[----:B------:R-:W-:Y:S02]  /*4cb0*/  ISETP.NE.AND P1, PT, R126, RZ, PT ;  /* 0x000000ff7e00720c */ /* 0x000fe40003f25270 */
        /* <DEDUP_REMOVED lines=22> */
[----:B------:R-:W-:Y:S02]  /*4e20*/  ISETP.NE.AND P1, PT, R46, RZ, PT ;  /* 0x000000ff2e00720c */ /* 0x000fe40003f25270 */
[----:B------:R-:W-:Y:S02]  /*4e30*/  SEL R23, R23, 0x6, P6 ;  /* 0x0000000617177807 */ /* 0x000fe40003000000 */
[----:B------:R-:W-:Y:S02]  /*4e40*/  SEL R13, R13, 0x7, P1 ;  /* 0x000000070d0d7807 */ /* 0x000fe40000800000 */
[----:B------:R-:W-:-:S02]  /*4e50*/  ISETP.NE.AND P1, PT, R47, RZ, PT ;  /* 0x000000ff2f00720c */ /* 0x000fc40003f25270 */
[----:B------:R-:W-:Y:S02]  /*4e60*/  ISETP.NE.AND P6, PT, R157, RZ, PT ;  /* 0x000000ff9d00720c */ /* 0x000fe40003fc5270 */
[----:B------:R-:W-:Y:S02]  /*4e70*/  SEL R3, R3, 0x7, P1 ;  /* 0x0000000703037807 */ /* 0x000fe40000800000 */
[----:B------:R-:W-:Y:S02]  /*4e80*/  P2R R63, PR, RZ, 0x40 ;  /* 0x00000040ff3f7803 */ /* 0x000fe40000000000 */
[----:B------:R-:W-:Y:S02]  /*4e90*/  ISETP.NE.AND P1, PT, R48, RZ, PT ;  /* 0x000000ff3000720c */ /* 0x000fe40003f25270 */
[----:B------:R-:W-:Y:S02]  /*4ea0*/  ISETP.NE.AND P3, PT, R97, RZ, PT ;  /* 0x000000ff6100720c */ /* 0x000fe40003f65270 */
[----:B------:R-:W-:-:S02]  /*4eb0*/  ISETP.NE.AND P6, PT, R154, RZ, PT ;  /* 0x000000ff9a00720c */ /* 0x000fc40003fc5270 */
[----:B------:R-:W-:Y:S02]  /*4ec0*/  SEL R2, R2, 0x7, P1 ;  /* 0x0000000702027807 */ /* 0x000fe40000800000 */
        /* <DEDUP_REMOVED lines=15> */
[----:B------:R-:W-:Y:S01]  /*4fc0*/  ISETP.NE.AND P6, PT, R45, RZ, PT ;  /* 0x000000ff2d00720c */ /* 0x000fe20003fc5270 */
[----:B------:R-:W1:Y:S01]  /*4fd0*/  S2R R67, SR_TID.X ;  /* 0x0000000000437919 */ /* 0x000e620000002100 */
[----:B------:R-:W-:-:S02]  /*4fe0*/  SEL R25, R25, 0x7, P1 ;  /* 0x0000000719197807 */ /* 0x000fc40000800000 */
[----:B------:R-:W-:Y:S02]  /*4ff0*/  P2R R45, PR, RZ, 0x40 ;  /* 0x00000040ff2d7803 */ /* 0x000fe40000000000 */
[----:B------:R-:W-:Y:S02]  /*5000*/  ISETP.NE.AND P1, PT, R52, RZ, PT ;  /* 0x000000ff3400720c */ /* 0x000fe40003f25270 */
[----:B------:R-:W-:Y:S02]  /*5010*/  ISETP.NE.AND P6, PT, R149, RZ, PT ;  /* 0x000000ff9500720c */ /* 0x000fe40003fc5270 */
[----:B------:R-:W-:Y:S02]  /*5020*/  SEL R23, R23, 0x7, P1 ;  /* 0x0000000717177807 */ /* 0x000fe40000800000 */
[----:B------:R-:W-:Y:S02]  /*5030*/  ISETP.NE.AND P1, PT, R53, RZ, PT ;  /* 0x000000ff3500720c */ /* 0x000fe40003f25270 */
[----:B------:R-:W-:-:S02]  /*5040*/  SEL R42, R38, 0x7, P6 ;  /* 0x00000007262a7807 */ /* 0x000fc40003000000 */
[----:B------:R-:W-:Y:S02]  /*5050*/  ISETP.NE.AND P2, PT, R125, RZ, PT ;  /* 0x000000ff7d00720c */ /* 0x000fe40003f45270 */
[----:B------:R-:W-:Y:S01]  /*5060*/  ISETP.NE.AND P6, PT, R45, RZ, PT ;  /* 0x000000ff2d00720c */ /* 0x000fe20003fc5270 */
[----:B------:R-:W2:Y:S01]  /*5070*/  S2UR UR5, SR_CgaCtaId ;  /* 0x00000000000579c3 */ /* 0x000ea20000008800 */
[----:B------:R-:W-:Y:S02]  /*5080*/  SEL R33, R33, 0x7, P1 ;  /* 0x0000000721217807 */ /* 0x000fe40000800000 */
[----:B------:R-:W-:Y:S02]  /*5090*/  SEL R32, R32, 0x6, P2 ;  /* 0x0000000620207807 */ /* 0x000fe40001000000 */
[----:B------:R-:W-:Y:S02]  /*50a0*/  ISETP.NE.AND P1, PT, R54, RZ, PT ;  /* 0x000000ff3600720c */ /* 0x000fe40003f25270 */
[----:B------:R-:W-:-:S02]  /*50b0*/  SEL R44, R34, 0x7, P6 ;  /* 0x00000007222c7807 */ /* 0x000fc40003000000 */
[----:B------:R-:W-:Y:S02]  /*50c0*/  ISETP.NE.AND P6, PT, R56, RZ, PT ;  /* 0x000000ff3800720c */ /* 0x000fe40003fc5270 */
[----:B------:R-:W-:Y:S02]  /*50d0*/  SEL R35, R32, 0x7, P1 ;  /* 0x0000000720237807 */ /* 0x000fe40000800000 */
[----:B------:R-:W-:Y:S02]  /*50e0*/  SEL R32, R21, 0x8, P6 ;  /* 0x0000000815207807 */ /* 0x000fe40003000000 */
[----:B------:R-:W-:Y:S02]  /*50f0*/  ISETP.NE.AND P0, PT, R123, RZ, PT ;  /* 0x000000ff7b00720c */ /* 0x000fe40003f05270 */
[----:B------:R-:W-:Y:S02]  /*5100*/  ISETP.NE.AND P6, PT, R57, RZ, PT ;  /* 0x000000ff3900720c */ /* 0x000fe40003fc5270 */
[----:B------:R-:W-:-:S02]  /*5110*/  SEL R30, R30, 0x6, P0 ;  /* 0x000000061e1e7807 */ /* 0x000fc40000000000 */
[----:B------:R-:W-:Y:S02]  /*5120*/  ISETP.NE.AND P2, PT, R130, RZ, PT ;  /* 0x000000ff8200720c */ /* 0x000fe40003f45270 */
[----:B------:R-:W-:Y:S02]  /*5130*/  SEL R21, R13, 0x8, P6 ;  /* 0x000000080d157807 */ /* 0x000fe40003000000 */
[----:B------:R-:W-:Y:S02]  /*5140*/  ISETP.NE.AND P6, PT, R62, RZ, PT ;  /* 0x000000ff3e00720c */ /* 0x000fe40003fc5270 */
[----:B------:R-:W-:Y:S02]  /*5150*/  SEL R37, R30, 0x7, P2 ;  /* 0x000000071e257807 */ /* 0x000fe40001000000 */
[----:B------:R-:W-:Y:S02]  /*5160*/  SEL R30, R3, 0x8, P6 ;  /* 0x00000008031e7807 */ /* 0x000fe40003000000 */
[----:B------:R-:W-:Y:S01]  /*5170*/  ISETP.NE.AND P6, PT, R63, RZ, PT ;  /* 0x000000ff3f00720c */ /* 0x000fe20003fc5270 */
[----:B------:R-:W-:Y:S01]  /*5180*/  UMOV UR4, 0x400 ;  /* 0x0000040000047882 */ /* 0x000fe20000000000 */
[----:B-1----:R-:W-:-:S02]  /*5190*/  SHF.R.U32.HI R3, RZ, 0x2, R67 ;  /* 0x00000002ff037819 */ /* 0x002fc40000011643 */
[----:B------:R-:W-:Y:S01]  /*51a0*/  SEL R13, R2, 0x8, P6 ;  /* 0x00000008020d7807 */ /* 0x000fe20003000000 */
[----:B------:R-:W-:Y:S01]  /*51b0*/  IMAD.SHL.U32 R2, R67, 0x400, RZ ;  /* 0x0000040043027824 */ /* 0x000fe200078e00ff */
[----:B------:R-:W-:Y:S01]  /*51c0*/  ISETP.NE.AND P1, PT, R55, RZ, PT ;  /* 0x000000ff3700720c */ /* 0x000fe20003f25270 */
[----:B--2---:R-:W-:Y:S01]  /*51d0*/  UPRMT UR4, UR5, 0x654, UR4 ;  /* 0x0000065405047896 */ /* 0x004fe20008000004 */
[----:B------:R-:W-:Y:S02]  /*51e0*/  SGXT.U32 R3, R3, 0x6 ;  /* 0x000000060303781a */ /* 0x000fe40000000000 */
[----:B------:R-:W-:Y:S02]  /*51f0*/  LOP3.LUT R2, R2, 0xc00, RZ, 0xc0, !PT ;  /* 0x00000c0002027812 */ /* 0x000fe400078ec0ff */
[----:B------:R-:W-:Y:S02]  /*5200*/  SEL R31, R31, 0x7, P1 ;  /* 0x000000071f1f7807 */ /* 0x000fe40000800000 */
[----:B------:R-:W-:-:S02]  /*5210*/  ISETP.NE.AND P1, PT, R147, RZ, PT ;  /* 0x000000ff9300720c */ /* 0x000fc40003f25270 */
[----:B------:R-:W-:Y:S02]  /*5220*/  ISETP.NE.AND P5, PT, R160, RZ, PT ;  /* 0x000000ffa000720c */ /* 0x000fe40003fa5270 */
[C---:B------:R-:W-:Y:S02]  /*5230*/  LOP3.LUT R3, R2.reuse, R3, RZ, 0xfc, !PT ;  /* 0x0000000302037212 */ /* 0x040fe400078efcff */
[----:B------:R-:W-:Y:S02]  /*5240*/  LEA.HI R46, R2, UR4, RZ, 0x1e ;  /* 0x00000004022e7c11 */ /* 0x000fe4000f8ff0ff */
[----:B------:R-:W-:Y:S02]  /*5250*/  SEL R41, R36, 0x7, P1 ;  /* 0x0000000724297807 */ /* 0x000fe40000800000 */
[----:B------:R-:W-:Y:S02]  /*5260*/  ISETP.NE.AND P0, PT, R165, RZ, PT ;  /* 0x000000ffa500720c */ /* 0x000fe40003f05270 */
[----:B------:R-:W-:-:S02]  /*5270*/  ISETP.NE.AND P1, PT, R159, RZ, PT ;  /* 0x000000ff9f00720c */ /* 0x000fc40003f25270 */
[----:B------:R-:W-:Y:S01]  /*5280*/  SEL R36, R29, 0x8, P5 ;  /* 0x000000081d247807 */ /* 0x000fe20002800000 */
[----:B------:R-:W-:Y:S01]  /*5290*/  IMAD R29, R3, 0x4, R46 ;  /* 0x00000004031d7824 */ /* 0x000fe200078e022e */
[----:B------:R-:W-:Y:S02]  /*52a0*/  ISETP.NE.AND P4, PT, R162, RZ, PT ;  /* 0x000000ffa200720c */ /* 0x000fe40003f85270 */
[----:B------:R-:W-:Y:S02]  /*52b0*/  SEL R23, R23, 0x8, P0 ;  /* 0x0000000817177807 */ /* 0x000fe40000000000 */
[----:B------:R-:W-:Y:S02]  /*52c0*/  SEL R38, R33, 0x8, P1 ;  /* 0x0000000821267807 */ /* 0x000fe40000800000 */
[----:B------:R-:W-:Y:S02]  /*52d0*/  ISETP.NE.AND P0, PT, R39, RZ, PT ;  /* 0x000000ff2700720c */ /* 0x000fe40003f05270 */
[----:B------:R-:W-:Y:S01]  /*52e0*/  LOP3.LUT R33, R2, 0x40, RZ, 0xfc, !PT ;  /* 0x0000004002217812 */ /* 0x000fe200078efcff */
[----:B------:R1:W-:Y:S01]  /*52f0*/  STS [R29], R14 ;  /* 0x0000000e1d007388 */ /* 0x0003e20000000800 */
[----:B------:R-:W-:-:S02]  /*5300*/  SEL R27, R27, 0x8, P4 ;  /* 0x000000081b1b7807 */ /* 0x000fc40002000000 */
[C---:B------:R-:W-:Y:S02]  /*5310*/  LOP3.LUT R39, R2.reuse, 0x80, RZ, 0xfc, !PT ;  /* 0x0000008002277812 */ /* 0x040fe400078efcff */
[----:B------:R-:W-:Y:S02]  /*5320*/  ISETP.NE.AND P6, PT, R61, RZ, PT ;  /* 0x000000ff3d00720c */ /* 0x000fe40003fc5270 */
[----:B------:R-:W-:Y:S02]  /*5330*/  ISETP.NE.AND P4, PT, R59, RZ, PT ;  /* 0x000000ff3b00720c */ /* 0x000fe40003f85270 */
[C---:B------:R-:W-:Y:S02]  /*5340*/  LOP3.LUT R45, R2.reuse, 0xc0, RZ, 0xfc, !PT ;  /* 0x000000c0022d7812 */ /* 0x040fe400078efcff */
[C---:B------:R-:W-:Y:S02]  /*5350*/  LOP3.LUT R47, R2.reuse, 0x100, RZ, 0xfc, !PT ;  /* 0x00000100022f7812 */ /* 0x040fe400078efcff */
[----:B------:R-:W-:-:S02]  /*5360*/  LOP3.LUT R49, R2, 0x140, RZ, 0xfc, !PT ;  /* 0x0000014002317812 */ /* 0x000fc400078efcff */
[C---:B------:R-:W-:Y:S02]  /*5370*/  LOP3.LUT R51, R2.reuse, 0x180, RZ, 0xfc, !PT ;  /* 0x0000018002337812 */ /* 0x040fe400078efcff */
[C---:B------:R-:W-:Y:S02]  /*5380*/  LOP3.LUT R53, R2.reuse, 0x1c0, RZ, 0xfc, !PT ;  /* 0x000001c002357812 */ /* 0x040fe400078efcff */
[C---:B------:R-:W-:Y:S02]  /*5390*/  LOP3.LUT R55, R2.reuse, 0x200, RZ, 0xfc, !PT ;  /* 0x0000020002377812 */ /* 0x040fe400078efcff */
[C---:B------:R-:W-:Y:S02]  /*53a0*/  LOP3.LUT R57, R2.reuse, 0x240, RZ, 0xfc, !PT ;  /* 0x0000024002397812 */ /* 0x040fe400078efcff */
[C---:B-1----:R-:W-:Y:S02]  /*53b0*/  LOP3.LUT R14, R2.reuse, 0x280, RZ, 0xfc, !PT ;  /* 0x00000280020e7812 */ /* 0x042fe400078efcff */
[----:B------:R-:W-:-:S02]  /*53c0*/  LOP3.LUT R29, R2, 0x2c0, RZ, 0xfc, !PT ;  /* 0x000002c0021d7812 */ /* 0x000fc400078efcff */
[C---:B------:R-:W-:Y:S02]  /*53d0*/  LOP3.LUT R59, R2.reuse, 0x300, RZ, 0xfc, !PT ;  /* 0x00000300023b7812 */ /* 0x040fe400078efcff */
[C---:B------:R-:W-:Y:S02]  /*53e0*/  LOP3.LUT R61, R2.reuse, 0x340, RZ, 0xfc, !PT ;  /* 0x00000340023d7812 */ /* 0x040fe400078efcff */
[C---:B------:R-:W-:Y:S02]  /*53f0*/  LOP3.LUT R63, R2.reuse, 0x380, RZ, 0xfc, !PT ;  /* 0x00000380023f7812 */ /* 0x040fe400078efcff */
[----:B------:R-:W-:Y:S02]  /*5400*/  LOP3.LUT R65, R2, 0x3c0, RZ, 0xfc, !PT ;  /* 0x000003c002417812 */ /* 0x000fe400078efcff */
[----:B------:R-:W-:Y:S02]  /*5410*/  LEA.HI R2, R33, UR4, RZ, 0x1e ;  /* 0x0000000421027c11 */ /* 0x000fe4000f8ff0ff */
[----:B------:R-:W-:-:S02]  /*5420*/  ISETP.NE.AND P3, PT, R164, RZ, PT ;  /* 0x000000ffa400720c */ /* 0x000fc40003f65270 */
[----:B------:R-:W-:Y:S02]  /*5430*/  LEA.HI R46, R39, UR4, RZ, 0x1e ;  /* 0x00000004272e7c11 */ /* 0x000fe4000f8ff0ff */
[----:B------:R-:W-:Y:S02]  /*5440*/  LEA.HI R48, R45, UR4, RZ, 0x1e ;  /* 0x000000042d307c11 */ /* 0x000fe4000f8ff0ff */
[----:B------:R-:W-:Y:S02]  /*5450*/  LEA.HI R50, R47, UR4, RZ, 0x1e ;  /* 0x000000042f327c11 */ /* 0x000fe4000f8ff0ff */
[----:B------:R-:W-:Y:S02]  /*5460*/  LEA.HI R52, R49, UR4, RZ, 0x1e ;  /* 0x0000000431347c11 */ /* 0x000fe4000f8ff0ff */
[----:B------:R-:W-:Y:S01]  /*5470*/  LEA.HI R62, R14, UR4, RZ, 0x1e ;  /* 0x000000040e3e7c11 */ /* 0x000fe2000f8ff0ff */
[----:B------:R-:W-:Y:S01]  /*5480*/  IMAD R14, R3, 0x4, R2 ;  /* 0x00000004030e7824 */ /* 0x000fe200078e0202 */
[----:B------:R-:W-:-:S02]  /*5490*/  SEL R34, R25, 0x8, P3 ;  /* 0x0000000819227807 */ /* 0x000fc40001800000 */
[----:B------:R-:W-:Y:S02]  /*54a0*/  LEA.HI R54, R51, UR4, RZ, 0x1e ;  /* 0x0000000433367c11 */ /* 0x000fe4000f8ff0ff */
[----:B------:R-:W-:Y:S01]  /*54b0*/  LEA.HI R64, R29, UR4, RZ, 0x1e ;  /* 0x000000041d407c11 */ /* 0x000fe2000f8ff0ff */
[C---:B------:R-:W-:Y:S01]  /*54c0*/  IMAD R29, R3.reuse, 0x4, R46 ;  /* 0x00000004031d7824 */ /* 0x040fe200078e022e */
[----:B------:R-:W-:Y:S01]  /*54d0*/  ISETP.NE.AND P3, PT, R58, RZ, PT ;  /* 0x000000ff3a00720c */ /* 0x000fe20003f65270 */
[----:B------:R-:W-:Y:S01]  /*54e0*/  IMAD R48, R3, 0x4, R48 ;  /* 0x0000000403307824 */ /* 0x000fe200078e0230 */
[----:B------:R-:W-:Y:S01]  /*54f0*/  LEA.HI R56, R53, UR4, RZ, 0x1e ;  /* 0x0000000435387c11 */ /* 0x000fe2000f8ff0ff */
[----:B------:R-:W-:Y:S01]  /*5500*/  IMAD R33, R3, 0x4, R50 ;  /* 0x0000000403217824 */ /* 0x000fe200078e0232 */
[----:B------:R-:W-:Y:S02]  /*5510*/  ISETP.NE.AND P5, PT, R60, RZ, PT ;  /* 0x000000ff3c00720c */ /* 0x000fe40003fa5270 */
[----:B------:R-:W-:Y:S01]  /*5520*/  LEA.HI R58, R55, UR4, RZ, 0x1e ;  /* 0x00000004373a7c11 */ /* 0x000fe2000f8ff0ff */
[----:B------:R-:W-:Y:S01]  /*5530*/  IMAD R39, R3, 0x4, R52 ;  /* 0x0000000403277824 */ /* 0x000fe200078e0234 */
[----:B------:R-:W-:Y:S01]  /*5540*/  LEA.HI R60, R57, UR4, RZ, 0x1e ;  /* 0x00000004393c7c11 */ /* 0x000fe2000f8ff0ff */
[----:B------:R-:W-:Y:S01]  /*5550*/  IMAD R45, R3, 0x4, R54 ;  /* 0x00000004032d7824 */ /* 0x000fe200078e0236 */
[----:B------:R-:W-:Y:S01]  /*5560*/  STS [R14+0x100], R15 ;  /* 0x0001000f0e007388 */ /* 0x000fe20000000800 */
[----:B------:R-:W-:Y:S01]  /*5570*/  LEA.HI R66, R59, UR4, RZ, 0x1e ;  /* 0x000000043b427c11 */ /* 0x000fe2000f8ff0ff */
[----:B------:R-:W-:Y:S01]  /*5580*/  IMAD R47, R3, 0x4, R56 ;  /* 0x00000004032f7824 */ /* 0x000fe200078e0238 */
[----:B------:R-:W-:Y:S01]  /*5590*/  LEA.HI R68, R61, UR4, RZ, 0x1e ;  /* 0x000000043d447c11 */ /* 0x000fe2000f8ff0ff */
[----:B------:R-:W-:Y:S01]  /*55a0*/  STS [R29+0x200], R16 ;  /* 0x000200101d007388 */ /* 0x000fe20000000800 */
[----:B------:R-:W-:Y:S01]  /*55b0*/  IMAD R49, R3, 0x4, R58 ;  /* 0x0000000403317824 */ /* 0x000fe200078e023a */
[----:B------:R-:W-:Y:S01]  /*55c0*/  LEA.HI R70, R63, UR4, RZ, 0x1e ;  /* 0x000000043f467c11 */ /* 0x000fe2000f8ff0ff */
[----:B------:R-:W-:Y:S01]  /*55d0*/  IMAD R51, R3, 0x4, R60 ;  /* 0x0000000403337824 */ /* 0x000fe200078e023c */
[----:B------:R-:W-:Y:S01]  /*55e0*/  STS [R48+0x300], R17 ;  /* 0x0003001130007388 */ /* 0x000fe20000000800 */
[----:B------:R-:W-:Y:S01]  /*55f0*/  LEA.HI R72, R65, UR4, RZ, 0x1e ;  /* 0x0000000441487c11 */ /* 0x000fe2000f8ff0ff */
[----:B------:R-:W-:-:S02]  /*5600*/  IMAD R62, R3, 0x4, R62 ;  /* 0x00000004033e7824 */ /* 0x000fc400078e023e */
[----:B------:R-:W-:Y:S01]  /*5610*/  STS [R33+0x400], R18 ;  /* 0x0004001221007388 */ /* 0x000fe20000000800 */
[----:B------:R-:W-:-:S03]  /*5620*/  IMAD R53, R3, 0x4, R64 ;  /* 0x0000000403357824 */ /* 0x000fc600078e0240 */
        /* <DEDUP_REMOVED lines=9> */
[----:B------:R-:W-:-:S03]  /*56c0*/  IMAD.SHL.U32 R25, R67, 0x4, RZ ;  /* 0x0000000443197824 */ /* 0x000fc600078e00ff */
[----:B------:R-:W-:Y:S04]  /*56d0*/  STS [R62+0xa00], R19 ;  /* 0x000a00133e007388 */ /* 0x000fe80000000800 */
[----:B------:R-:W-:Y:S04]  /*56e0*/  STS [R53+0xb00], R12 ;  /* 0x000b000c35007388 */ /* 0x000fe80000000800 */
[----:B------:R-:W-:Y:S04]  /*56f0*/  STS [R55+0xc00], R8 ;  /* 0x000c000837007388 */ /* 0x000fe80000000800 */
[----:B------:R1:W-:Y:S01]  /*5700*/  STS [R68+0xd00], R9 ;  /* 0x000d000944007388 */ /* 0x0003e20000000800 */
[----:B------:R-:W-:-:S03]  /*5710*/  LOP3.LUT R25, R25, 0x3fc, RZ, 0xc0, !PT ;  /* 0x000003fc19197812 */ /* 0x000fc600078ec0ff */
[----:B------:R2:W-:Y:S04]  /*5720*/  STS [R57+0xe00], R10 ;  /* 0x000e000a39007388 */ /* 0x0005e80000000800 */
[----:B------:R3:W-:Y:S01]  /*5730*/  STS [R72+0xf00], R11 ;  /* 0x000f000b48007388 */ /* 0x0007e20000000800 */
[----:B------:R-:W-:Y:S01]  /*5740*/  IMAD.SHL.U32 R2, R6, 0x4, RZ ;  /* 0x0000000406027824 */ /* 0x000fe200078e00ff */
[C---:B------:R-:W-:Y:S01]  /*5750*/  LOP3.LUT R3, R25.reuse, 0x400, RZ, 0xfc, !PT ;  /* 0x0000040019037812 */ /* 0x040fe200078efcff */
[----:B-1----:R-:W1:Y:S01]  /*5760*/  LDC.64 R8, c[0x0][0x218] ;  /* 0x00008600ff087b82 */ /* 0x002e620000000a00 */
[C---:B------:R-:W-:Y:S02]  /*5770*/  LOP3.LUT R46, R25.reuse, 0x800, RZ, 0xfc, !PT ;  /* 0x00000800192e7812 */ /* 0x040fe400078efcff */
[----:B------:R-:W-:-:S02]  /*5780*/  LOP3.LUT R50, R25, 0xc00, RZ, 0xfc, !PT ;  /* 0x00000c0019327812 */ /* 0x000fc400078efcff */
[----:B------:R-:W-:Y:S02]  /*5790*/  LOP3.LUT R2, R7, 0x3c, R2, 0xf8, !PT ;  /* 0x0000003c07027812 */ /* 0x000fe400078ef802 */
[----:B------:R-:W-:Y:S02]  /*57a0*/  SHF.R.U32.HI R7, RZ, 0x2, R3 ;  /* 0x00000002ff077819 */ /* 0x000fe40000011603 */
[----:B------:R-:W-:Y:S02]  /*57b0*/  SHF.R.U32.HI R46, RZ, 0x2, R46 ;  /* 0x00000002ff2e7819 */ /* 0x000fe4000001162e */
[----:B------:R-:W-:Y:S02]  /*57c0*/  LOP3.LUT R3, R67, 0xf0, RZ, 0xc0, !PT ;  /* 0x000000f043037812 */ /* 0x000fe400078ec0ff */
[----:B------:R-:W-:Y:S02]  /*57d0*/  SHF.R.U32.HI R50, RZ, 0x2, R50 ;  /* 0x00000002ff327819 */ /* 0x000fe40000011632 */
[----:B------:R-:W-:Y:S01]  /*57e0*/  LOP3.LUT R7, R7, 0x1f0, RZ, 0xc0, !PT ;  /* 0x000001f007077812 */ /* 0x000fe200078ec0ff */
[----:B------:R-:W-:Y:S01]  /*57f0*/  VIADD R14, R3, UR4 ;  /* 0x00000004030e7c36 */ /* 0x000fe20008000000 */
[----:B------:R-:W-:-:S02]  /*5800*/  LOP3.LUT R15, R46, 0x2f0, RZ, 0xc0, !PT ;  /* 0x000002f02e0f7812 */ /* 0x000fc400078ec0ff */
[----:B------:R-:W-:Y:S01]  /*5810*/  LOP3.LUT R52, R50, 0x3f0, RZ, 0xc0, !PT ;  /* 0x000003f032347812 */ /* 0x000fe200078ec0ff */
[----:B------:R-:W-:Y:S02]  /*5820*/  VIADD R46, R7, UR4 ;  /* 0x00000004072e7c36 */ /* 0x000fe40008000000 */
[----:B------:R-:W-:Y:S02]  /*5830*/  VIADD R50, R15, UR4 ;  /* 0x000000040f327c36 */ /* 0x000fe40008000000 */
[C---:B------:R-:W-:Y:S01]  /*5840*/  IMAD R14, R25.reuse, 0x4, R14 ;  /* 0x00000004190e7824 */ /* 0x040fe200078e020e */
[----:B------:R-:W-:Y:S01]  /*5850*/  BAR.SYNC.DEFER_BLOCKING 0x0 ;  /* 0x0000000000007b1d */ /* 0x000fe20000010000 */
[----:B------:R-:W-:Y:S02]  /*5860*/  VIADD R52, R52, UR4 ;  /* 0x0000000434347c36 */ /* 0x000fe40008000000 */
[C---:B------:R-:W-:Y:S02]  /*5870*/  IMAD R46, R25.reuse, 0x4, R46 ;  /* 0x00000004192e7824 */ /* 0x040fe400078e022e */
[C---:B------:R-:W-:Y:S01]  /*5880*/  IMAD R15, R25.reuse, 0x4, R50 ;  /* 0x00000004190f7824 */ /* 0x040fe200078e0232 */
[----:B------:R-:W-:Y:S01]  /*5890*/  SHF.R.S32.HI R3, RZ, 0x1f, R2 ;  /* 0x0000001fff037819 */ /* 0x000fe20000011402 */
[----:B------:R-:W-:Y:S01]  /*58a0*/  IMAD R25, R25, 0x4, R52 ;  /* 0x0000000419197824 */ /* 0x000fe200078e0234 */
[----:B------:R-:W-:-:S02]  /*58b0*/  SHF.R.U32.HI R7, RZ, 0x4, R6 ;  /* 0x00000004ff077819 */ /* 0x000fc40000011606 */
[----:B------:R-:W-:Y:S01]  /*58c0*/  ISETP.NE.AND P2, PT, R143, RZ, PT ;  /* 0x000000ff8f00720c */ /* 0x000fe20003f45270 */
[----:B------:R-:W-:Y:S01]  /*58d0*/  IMAD R12, R0, 0x140, R5 ;  /* 0x00000140000c7824 */ /* 0x000fe200078e0205 */
[----:B------:R-:W-:Y:S01]  /*58e0*/  LEA.HI R6, R3, R2, RZ, 0x4 ;  /* 0x0000000203067211 */ /* 0x000fe200078f20ff */
[----:B------:R-:W-:Y:S01]  /*58f0*/  ULDC.64 UR4, c[0x0][0x220] ;  /* 0x0000880000047ab9 */ /* 0x000fe20000000a00 */
[----:B------:R-:W4:Y:S04]  /*5900*/  LDS.128 R64, [R14] ;  /* 0x000000000e407984 */ /* 0x000f280000000c00 */
[----:B------:R-:W5:Y:S04]  /*5910*/  LDS.128 R48, [R46+0x1000] ;  /* 0x001000002e307984 */ /* 0x000f680000000c00 */
[----:B------:R1:W1:Y:S04]  /*5920*/  LDS.128 R52, [R15+0x2000] ;  /* 0x002000000f347984 */ /* 0x0002680000000c00 */
[----:B------:R-:W1:Y:S01]  /*5930*/  LDS.128 R60, [R25+0x3000] ;  /* 0x00300000193c7984 */ /* 0x000e620000000c00 */
[----:B------:R-:W-:-:S02]  /*5940*/  SGXT.U32 R3, R7, 0x4 ;  /* 0x000000040703781a */ /* 0x000fc40000000000 */
[----:B------:R-:W-:Y:S02]  /*5950*/  SEL R40, R40, 0x7, P2 ;  /* 0x0000000728287807 */ /* 0x000fe40001000000 */
[----:B------:R-:W-:Y:S02]  /*5960*/  LOP3.LUT R7, R6, 0xfffffff0, RZ, 0xc0, !PT ;  /* 0xfffffff006077812 */ /* 0x000fe400078ec0ff */
[----:B------:R-:W-:Y:S02]  /*5970*/  ISETP.NE.AND P2, PT, R161, RZ, PT ;  /* 0x000000ffa100720c */ /* 0x000fe40003f45270 */
[----:B------:R-:W-:Y:S01]  /*5980*/  SHF.R.S32.HI R6, RZ, 0x4, R6 ;  /* 0x00000004ff067819 */ /* 0x000fe20000011406 */
[----:B------:R-:W-:Y:S01]  /*5990*/  IMAD.IADD R7, R2, 0x1, -R7 ;  /* 0x0000000102077824 */ /* 0x000fe200078e0a07 */
[----:B------:R-:W-:Y:S02]  /*59a0*/  SEL R35, R35, 0x8, P2 ;  /* 0x0000000823237807 */ /* 0x000fe40001000000 */
[----:B------:R-:W-:-:S02]  /*59b0*/  ISETP.NE.AND P2, PT, R156, RZ, PT ;  /* 0x000000ff9c00720c */ /* 0x000fc40003f45270 */
[----:B------:R-:W-:Y:S02]  /*59c0*/  LOP3.LUT R3, R4, R3, RZ, 0xfc, !PT ;  /* 0x0000000304037212 */ /* 0x000fe400078efcff */
[----:B------:R-:W-:Y:S01]  /*59d0*/  ISETP.GE.AND P1, PT, R2, 0x40, PT ;  /* 0x000000400200780c */ /* 0x000fe20003f26270 */
[----:B------:R-:W-:Y:S01]  /*59e0*/  IMAD R7, R6, 0x2400, R7 ;  /* 0x0000240006077824 */ /* 0x000fe200078e0207 */
[----:B--2---:R-:W-:Y:S02]  /*59f0*/  SEL R10, R31, 0x8, P2 ;  /* 0x000000081f0a7807 */ /* 0x004fe40001000000 */
[C---:B------:R-:W-:Y:S02]  /*5a00*/  LOP3.LUT R0, R3.reuse, 0x10, RZ, 0xfc, !PT ;  /* 0x0000001003007812 */ /* 0x040fe400078efcff */
[C---:B------:R-:W-:Y:S02]  /*5a10*/  ISETP.LT.AND P2, PT, R3.reuse, 0x140, !P1 ;  /* 0x000001400300780c */ /* 0x040fe40004f41270 */
[C---:B------:R-:W-:Y:S01]  /*5a20*/  LOP3.LUT R2, R3.reuse, 0x20, RZ, 0xfc, !PT ;  /* 0x0000002003027812 */ /* 0x040fe200078efcff */
[C---:B------:R-:W-:Y:S01]  /*5a30*/  IMAD R5, R3.reuse, 0x10, R7 ;  /* 0x0000001003057824 */ /* 0x040fe200078e0207 */
[----:B------:R-:W-:-:S02]  /*5a40*/  LOP3.LUT R4, R3, 0x30, RZ, 0xfc, !PT ;  /* 0x0000003003047812 */ /* 0x000fc400078efcff */
[----:B------:R-:W-:Y:S02]  /*5a50*/  SEL R40, R40, 0x8, P3 ;  /* 0x0000000828287807 */ /* 0x000fe40001800000 */
[----:B------:R-:W-:Y:S02]  /*5a60*/  ISETP.LT.AND P3, PT, R0, 0x140, !P1 ;  /* 0x000001400000780c */ /* 0x000fe40004f61270 */
[----:B------:R-:W-:Y:S02]  /*5a70*/  SEL R41, R41, 0x8, P4 ;  /* 0x0000000829297807 */ /* 0x000fe40002000000 */
[----:B------:R-:W-:Y:S02]  /*5a80*/  SEL R3, R42, 0x8, P5 ;  /* 0x000000082a037807 */ /* 0x000fe40002800000 */
[----:B------:R-:W-:Y:S02]  /*5a90*/  SEL R44, R44, 0x8, P6 ;  /* 0x000000082c2c7807 */ /* 0x000fe40003000000 */
[----:B------:R-:W-:-:S02]  /*5aa0*/  ISETP.LT.AND P4, PT, R2, 0x140, !P1 ;  /* 0x000001400200780c */ /* 0x000fc40004f81270 */
[----:B------:R-:W-:Y:S02]  /*5ab0*/  SEL R37, R37, 0x8, P0 ;  /* 0x0000000825257807 */ /* 0x000fe40000000000 */
[----:B------:R-:W-:Y:S01]  /*5ac0*/  ISETP.LT.AND P1, PT, R4, 0x140, !P1 ;  /* 0x000001400400780c */ /* 0x000fe20004f21270 */
[--C-:B---3--:R-:W-:Y:S01]  /*5ad0*/  IMAD R11, R0, 0x10, R7.reuse ;  /* 0x00000010000b7824 */ /* 0x108fe200078e0207 */
[----:B------:R-:W-:Y:S01]  /*5ae0*/  ISETP.NE.AND P0, PT, R43, RZ, PT ;  /* 0x000000ff2b00720c */ /* 0x000fe20003f05270 */
[----:B01----:R-:W-:Y:S01]  /*5af0*/  IMAD R15, R2, 0x10, R7 ;  /* 0x00000010020f7824 */ /* 0x003fe200078e0207 */
[----:B------:R-:W-:Y:S01]  /*5b00*/  PRMT R44, R3, 0x3340, R44 ;  /* 0x00003340032c7816 */ /* 0x000fe2000000002c */
[----:B------:R-:W-:-:S04]  /*5b10*/  IMAD.WIDE R2, R5, 0x4, R8 ;  /* 0x0000000405027825 */ /* 0x000fc800078e0208 */
[----:B------:R-:W-:Y:S02]  /*5b20*/  IMAD R17, R4, 0x10, R7 ;  /* 0x0000001004117824 */ /* 0x000fe400078e0207 */
[----:B------:R-:W-:Y:S01]  /*5b30*/  IMAD.WIDE R4, R11, 0x4, R8 ;  /* 0x000000040b047825 */ /* 0x000fe200078e0208 */
[----:B------:R-:W-:Y:S01]  /*5b40*/  PRMT R37, R10, 0x3340, R37 ;  /* 0x000033400a257816 */ /* 0x000fe20000000025 */
[----:B----4-:R0:W-:Y:S02]  /*5b50*/  @P2 STG.E.128 desc[UR6][R2.64], R64 ;  /* 0x0000004002002986 */ /* 0x0101e4000c101d06 */
[----:B------:R-:W-:Y:S01]  /*5b60*/  IMAD.WIDE R6, R15, 0x4, R8 ;  /* 0x000000040f067825 */ /* 0x000fe200078e0208 */
[----:B------:R-:W-:-:S03]  /*5b70*/  IADD3 R10, P2, R12, UR4, RZ ;  /* 0x000000040c0a7c10 */ /* 0x000fc6000ff5e0ff */
[----:B------:R-:W-:Y:S01]  /*5b80*/  IMAD.WIDE R8, R17, 0x4, R8 ;  /* 0x0000000411087825 */ /* 0x000fe200078e0208 */
[----:B-----5:R0:W-:Y:S01]  /*5b90*/  @P3 STG.E.128 desc[UR6][R4.64], R48 ;  /* 0x0000003004003986 */ /* 0x0201e2000c101d06 */
[----:B------:R-:W-:Y:S02]  /*5ba0*/  PRMT R32, R32, 0x3340, R21 ;  /* 0x0000334020207816 */ /* 0x000fe40000000015 */
[----:B------:R-:W-:Y:S01]  /*5bb0*/  PRMT R13, R30, 0x3340, R13 ;  /* 0x000033401e0d7816 */ /* 0x000fe2000000000d */
[----:B------:R0:W-:Y:S01]  /*5bc0*/  @P4 STG.E.128 desc[UR6][R6.64], R52 ;  /* 0x0000003406004986 */ /* 0x0001e2000c101d06 */
[----:B------:R-:W-:Y:S02]  /*5bd0*/  PRMT R36, R36, 0x3340, R27 ;  /* 0x0000334024247816 */ /* 0x000fe4000000001b */
[----:B------:R-:W-:Y:S01]  /*5be0*/  PRMT R23, R34, 0x3340, R23 ;  /* 0x0000334022177816 */ /* 0x000fe20000000017 */
[----:B------:R0:W-:Y:S01]  /*5bf0*/  @P1 STG.E.128 desc[UR6][R8.64], R60 ;  /* 0x0000003c08001986 */ /* 0x0001e2000c101d06 */
[----:B------:R-:W-:-:S02]  /*5c00*/  PRMT R38, R38, 0x3340, R35 ;  /* 0x0000334026267816 */ /* 0x000fc40000000023 */
[----:B------:R-:W-:Y:S02]  /*5c10*/  PRMT R41, R40, 0x3340, R41 ;  /* 0x0000334028297816 */ /* 0x000fe40000000029 */
[----:B------:R-:W-:Y:S02]  /*5c20*/  LEA.HI.X.SX32 R11, R12, UR5, 0x1, P2 ;  /* 0x000000050c0b7c11 */ /* 0x000fe400090f0eff */
[----:B------:R-:W-:Y:S02]  /*5c30*/  PRMT R32, R32, 0x5410, R13 ;  /* 0x0000541020207816 */ /* 0x000fe4000000000d */
[----:B------:R-:W-:Y:S02]  /*5c40*/  PRMT R33, R36, 0x5410, R23 ;  /* 0x0000541024217816 */ /* 0x000fe40000000017 */
[----:B------:R-:W-:Y:S02]  /*5c50*/  PRMT R34, R38, 0x5410, R37 ;  /* 0x0000541026227816 */ /* 0x000fe40000000025 */
[----:B------:R-:W-:Y:S01]  /*5c60*/  PRMT R35, R41, 0x5410, R44 ;  /* 0x0000541029237816 */ /* 0x000fe2000000002c */
[----:B0-----:R-:W-:Y:S06]  /*5c70*/  @!P0 EXIT ;  /* 0x000000000000894d */ /* 0x001fec0003800000 */
[----:B------:R-:W-:Y:S01]  /*5c80*/  STG.E.128 desc[UR6][R10.64], R32 ;  /* 0x000000200a007986 */ /* 0x000fe2000c101d06 */
[----:B------:R-:W-:Y:S05]  /*5c90*/  EXIT ;  /* 0x000000000000794d */ /* 0x000fea0003800000 */
.L_x_0:
[----:B------:R-:W-:-:S00]  /*5ca0*/  BRA `(.L_x_0) ;  /* 0xfffffffc00fc7947 */ /* 0x000fc0000383ffff */
[----:B------:R-:W-:-:S00]  /*5cb0*/  NOP ;  /* 0x0000000000007918 */ /* 0x000fc00000000000 */
        /* <DEDUP_REMOVED lines=12> */
.L_x_1:


//--------------------- .nv.shared.triton_poi_fused_max_pool2d_with_indices_36 --------------------------
	.section	.nv.shared.triton_poi_fused_max_pool2d_with_indices_36,"aw",@nobits
	.sectionflags	@""
	.align	16
	.zero		1024


//--------------------- .nv.constant0.triton_poi_fused_max_pool2d_with_indices_36 --------------------------
	.section	.nv.constant0.triton_poi_fused_max_pool2d_with_indices_36,"a",@progbits
	.sectionflags	@""
	.align	4
.nv.constant0.triton_poi_fused_max_pool2d_with_indices_36:
	.zero		560
